def attn_fwd(
    Q,
    K,
    V,
    Out,
    Lse,
    sm_scale,
    stride_qz,
    stride_qh,
    stride_qm,
    stride_qk,
    stride_kz,
    stride_kh,
    stride_kn,
    stride_kk,
    stride_vz,
    stride_vh,
    stride_vn,
    stride_vk,
    stride_oz,
    stride_oh,
    stride_om,
    stride_ok,
    seqlen_q,
    seqlen_k,
    BLOCK_M: tl.constexpr,
    BLOCK_N: tl.constexpr,
    HEAD_DIM: tl.constexpr,
    CAUSAL: tl.constexpr,
):
    start_m = tl.program_id(0)
    off_hz = tl.program_id(1)
    q_off = off_hz * stride_qh
    k_off = off_hz * stride_kh
    v_off = off_hz * stride_vh
    offs_m = start_m * BLOCK_M + tl.arange(0, BLOCK_M)
    offs_d = tl.arange(0, HEAD_DIM)
    offs_n = tl.arange(0, BLOCK_N)
    q_ptrs = Q + q_off + offs_m[:, None] * stride_qm + offs_d[None, :] * stride_qk
    k_ptrs = K + k_off + offs_d[:, None] * stride_kk + offs_n[None, :] * stride_kn
    v_ptrs = V + v_off + offs_n[:, None] * stride_vn + offs_d[None, :] * stride_vk
    m_i = tl.full([BLOCK_M], float("-inf"), dtype=tl.float32)
    l_i = tl.zeros([BLOCK_M], dtype=tl.float32) + 1.0
    acc = tl.zeros([BLOCK_M, HEAD_DIM], dtype=tl.float32)
    q = tl.load(q_ptrs)
    acc, l_i, m_i = _attn_fwd_inner(
        acc,
        l_i,
        m_i,
        q,
        k_ptrs,
        v_ptrs,
        sm_scale,
        stride_kn,
        stride_vn,
        start_m,
        seqlen_k,
        BLOCK_M,
        BLOCK_N,
        HEAD_DIM,
        CAUSAL,
    )
    acc = acc / l_i[:, None]
    lse = m_i + tl.math.log2(l_i) / 1.4426950408889634
    o_ptrs = (
        Out
        + off_hz * stride_oh
        + offs_m[:, None] * stride_om
        + offs_d[None, :] * stride_ok
    )
    tl.store(o_ptrs, acc.to(Out.dtype.element_ty))
    tl.store(Lse + off_hz * seqlen_q + offs_m, lse)

# config = {"BLOCK_M": 128, "BLOCK_N": 128, "HEAD_DIM": 16, "arch": "sm_80", "causal": false, "dtype": "bf16", "num_stages": 2, "num_warps": 8}
# arch = sm_80


// ===== COMPILED SASS (sm_80) =====

	.target	sm_80

	.elftype	@"ET_EXEC"


//--------------------- .note.nv.tkinfo           --------------------------
	.section	.note.nv.tkinfo,"",@"SHT_NOTE"
	.sectionflags	@"SHF_NOTE_NV_TKINFO"
	.tkinfo
        /*0018*/ 	.word	0x00000002
        /*0030*/ 	.string	""
        /*0030*/ 	.string	"ptxas"
        /*0030*/ 	.string	"Cuda compilation tools, release 13.0, V13.0.88"
        /*0030*/ 	.string	"Build cuda_13.0.r13.0/compiler.36424714_0"
        /*0030*/ 	.string	"-v  -suppress-debug-info  -lineinfo  -arch sm_80 "



//--------------------- .note.nv.cuinfo           --------------------------
	.section	.note.nv.cuinfo,"",@"SHT_NOTE"
	.sectionflags	@"SHF_NOTE_NV_CUINFO"
        /*0018*/ 	.short	0x0002
        /*001a*/ 	.short	0x0050
        /*001c*/ 	.short	0x0082
	.zero		2


//--------------------- .nv.info                  --------------------------
	.section	.nv.info,"",@"SHT_CUDA_INFO"
	.align	4


	//----- nvinfo : EIATTR_REGCOUNT
	.align		4
        /*0000*/ 	.byte	0x04, 0x2f
        /*0002*/ 	.short	(.L_2 - .L_1)
	.align		4
.L_1:
        /*0004*/ 	.word	index@(attn_fwd)
        /*0008*/ 	.word	0x000000a1


	//----- nvinfo : EIATTR_FRAME_SIZE
	.align		4
.L_2:
        /*000c*/ 	.byte	0x04, 0x11
        /*000e*/ 	.short	(.L_4 - .L_3)
	.align		4
.L_3:
        /*0010*/ 	.word	index@(attn_fwd)
        /*0014*/ 	.word	0x00000000


	//----- nvinfo : EIATTR_MIN_STACK_SIZE
	.align		4
.L_4:
        /*0018*/ 	.byte	0x04, 0x12
        /*001a*/ 	.short	(.L_6 - .L_5)
	.align		4
.L_5:
        /*001c*/ 	.word	index@(attn_fwd)
        /*0020*/ 	.word	0x00000000
.L_6:


//--------------------- .nv.info.attn_fwd         --------------------------
	.section	.nv.info.attn_fwd,"",@"SHT_CUDA_INFO"
	.sectionflags	@""
	.align	4


	//----- nvinfo : EIATTR_CUDA_API_VERSION
	.align		4
        /*0000*/ 	.byte	0x04, 0x37
        /*0002*/ 	.short	(.L_8 - .L_7)
.L_7:
        /*0004*/ 	.word	0x00000082


	//----- nvinfo : EIATTR_SW2861232_WAR
	.align		4
.L_8:
        /*0008*/ 	.byte	0x01, 0x35
	.zero		2


	//----- nvinfo : EIATTR_PARAM_CBANK
	.align		4
        /*000c*/ 	.byte	0x04, 0x0a
        /*000e*/ 	.short	(.L_10 - .L_9)
	.align		4
.L_9:
        /*0010*/ 	.word	index@(.nv.constant0.attn_fwd)
        /*0014*/ 	.short	0x0160
        /*0016*/ 	.short	0x0088


	//----- nvinfo : EIATTR_CBANK_PARAM_SIZE
	.align		4
.L_10:
        /*0018*/ 	.byte	0x03, 0x19
        /*001a*/ 	.short	0x0088


	//----- nvinfo : EIATTR_KPARAM_INFO
	.align		4
        /*001c*/ 	.byte	0x04, 0x17
        /*001e*/ 	.short	(.L_12 - .L_11)
.L_11:
        /*0020*/ 	.word	0x00000000
        /*0024*/ 	.short	0x0019
        /*0026*/ 	.short	0x0080
        /*0028*/ 	.byte	0x00, 0xf4, 0x21, 0x00


	//----- nvinfo : EIATTR_KPARAM_INFO
	.align		4
.L_12:
        /*002c*/ 	.byte	0x04, 0x17
        /*002e*/ 	.short	(.L_14 - .L_13)
.L_13:
        /*0030*/ 	.word	0x00000000
        /*0034*/ 	.short	0x0018
        /*0036*/ 	.short	0x0078
        /*0038*/ 	.byte	0x00, 0xf4, 0x21, 0x00


	//----- nvinfo : EIATTR_KPARAM_INFO
	.align		4
.L_14:
        /*003c*/ 	.byte	0x04, 0x17
        /*003e*/ 	.short	(.L_16 - .L_15)
.L_15:
        /*0040*/ 	.word	0x00000000
        /*0044*/ 	.short	0x0017
        /*0046*/ 	.short	0x0070
        /*0048*/ 	.byte	0x00, 0xf0, 0x11, 0x00


	//----- nvinfo : EIATTR_KPARAM_INFO
	.align		4
.L_16:
        /*004c*/ 	.byte	0x04, 0x17
        /*004e*/ 	.short	(.L_18 - .L_17)
.L_17:
        /*0050*/ 	.word	0x00000000
        /*0054*/ 	.short	0x0016
        /*0056*/ 	.short	0x006c
        /*0058*/ 	.byte	0x00, 0xf0, 0x11, 0x00


	//----- nvinfo : EIATTR_KPARAM_INFO
	.align		4
.L_18:
        /*005c*/ 	.byte	0x04, 0x17
        /*005e*/ 	.short	(.L_20 - .L_19)
.L_19:
        /*0060*/ 	.word	0x00000000
        /*0064*/ 	.short	0x0015
        /*0066*/ 	.short	0x0068
        /*0068*/ 	.byte	0x00, 0xf0, 0x11, 0x00


	//----- nvinfo : EIATTR_KPARAM_INFO
	.align		4
.L_20:
        /*006c*/ 	.byte	0x04, 0x17
        /*006e*/ 	.short	(.L_22 - .L_21)
.L_21:
        /*0070*/ 	.word	0x00000000
        /*0074*/ 	.short	0x0014
        /*0076*/ 	.short	0x0064
        /*0078*/ 	.byte	0x00, 0xf0, 0x11, 0x00


	//----- nvinfo : EIATTR_KPARAM_INFO
	.align		4
.L_22:
        /*007c*/ 	.byte	0x04, 0x17
        /*007e*/ 	.short	(.L_24 - .L_23)
.L_23:
        /*0080*/ 	.word	0x00000000
        /*0084*/ 	.short	0x0013
        /*0086*/ 	.short	0x0060
        /*0088*/ 	.byte	0x00, 0xf0, 0x11, 0x00


	//----- nvinfo : EIATTR_KPARAM_INFO
	.align		4
.L_24:
        /*008c*/ 	.byte	0x04, 0x17
        /*008e*/ 	.short	(.L_26 - .L_25)
.L_25:
        /*0090*/ 	.word	0x00000000
        /*0094*/ 	.short	0x0012
        /*0096*/ 	.short	0x005c
        /*0098*/ 	.byte	0x00, 0xf0, 0x11, 0x00


	//----- nvinfo : EIATTR_KPARAM_INFO
	.align		4
.L_26:
        /*009c*/ 	.byte	0x04, 0x17
        /*009e*/ 	.short	(.L_28 - .L_27)
.L_27:
        /*00a0*/ 	.word	0x00000000
        /*00a4*/ 	.short	0x0011
        /*00a6*/ 	.short	0x0058
        /*00a8*/ 	.byte	0x00, 0xf0, 0x11, 0x00


	//----- nvinfo : EIATTR_KPARAM_INFO
	.align		4
.L_28:
        /*00ac*/ 	.byte	0x04, 0x17
        /*00ae*/ 	.short	(.L_30 - .L_29)
.L_29:
        /*00b0*/ 	.word	0x00000000
        /*00b4*/ 	.short	0x0010
        /*00b6*/ 	.short	0x0054
        /*00b8*/ 	.byte	0x00, 0xf0, 0x11, 0x00


	//----- nvinfo : EIATTR_KPARAM_INFO
	.align		4
.L_30:
        /*00bc*/ 	.byte	0x04, 0x17
        /*00be*/ 	.short	(.L_32 - .L_31)
.L_31:
        /*00c0*/ 	.word	0x00000000
        /*00c4*/ 	.short	0x000f
        /*00c6*/ 	.short	0x0050
        /*00c8*/ 	.byte	0x00, 0xf0, 0x11, 0x00


	//----- nvinfo : EIATTR_KPARAM_INFO
	.align		4
.L_32:
        /*00cc*/ 	.byte	0x04, 0x17
        /*00ce*/ 	.short	(.L_34 - .L_33)
.L_33:
        /*00d0*/ 	.word	0x00000000
        /*00d4*/ 	.short	0x000e
        /*00d6*/ 	.short	0x004c
        /*00d8*/ 	.byte	0x00, 0xf0, 0x11, 0x00


	//----- nvinfo : EIATTR_KPARAM_INFO
	.align		4
.L_34:
        /*00dc*/ 	.byte	0x04, 0x17
        /*00de*/ 	.short	(.L_36 - .L_35)
.L_35:
        /*00e0*/ 	.word	0x00000000
        /*00e4*/ 	.short	0x000d
        /*00e6*/ 	.short	0x0048
        /*00e8*/ 	.byte	0x00, 0xf0, 0x11, 0x00


	//----- nvinfo : EIATTR_KPARAM_INFO
	.align		4
.L_36:
        /*00ec*/ 	.byte	0x04, 0x17
        /*00ee*/ 	.short	(.L_38 - .L_37)
.L_37:
        /*00f0*/ 	.word	0x00000000
        /*00f4*/ 	.short	0x000c
        /*00f6*/ 	.short	0x0044
        /*00f8*/ 	.byte	0x00, 0xf0, 0x11, 0x00


	//----- nvinfo : EIATTR_KPARAM_INFO
	.align		4
.L_38:
        /*00fc*/ 	.byte	0x04, 0x17
        /*00fe*/ 	.short	(.L_40 - .L_39)
.L_39:
        /*0100*/ 	.word	0x00000000
        /*0104*/ 	.short	0x000b
        /*0106*/ 	.short	0x0040
        /*0108*/ 	.byte	0x00, 0xf0, 0x11, 0x00


	//----- nvinfo : EIATTR_KPARAM_INFO
	.align		4
.L_40:
        /*010c*/ 	.byte	0x04, 0x17
        /*010e*/ 	.short	(.L_42 - .L_41)
.L_41:
        /*0110*/ 	.word	0x00000000
        /*0114*/ 	.short	0x000a
        /*0116*/ 	.short	0x003c
        /*0118*/ 	.byte	0x00, 0xf0, 0x11, 0x00


	//----- nvinfo : EIATTR_KPARAM_INFO
	.align		4
.L_42:
        /*011c*/ 	.byte	0x04, 0x17
        /*011e*/ 	.short	(.L_44 - .L_43)
.L_43:
        /*0120*/ 	.word	0x00000000
        /*0124*/ 	.short	0x0009
        /*0126*/ 	.short	0x0038
        /*0128*/ 	.byte	0x00, 0xf0, 0x11, 0x00


	//----- nvinfo : EIATTR_KPARAM_INFO
	.align		4
.L_44:
        /*012c*/ 	.byte	0x04, 0x17
        /*012e*/ 	.short	(.L_46 - .L_45)
.L_45:
        /*0130*/ 	.word	0x00000000
        /*0134*/ 	.short	0x0008
        /*0136*/ 	.short	0x0034
        /*0138*/ 	.byte	0x00, 0xf0, 0x11, 0x00


	//----- nvinfo : EIATTR_KPARAM_INFO
	.align		4
.L_46:
        /*013c*/ 	.byte	0x04, 0x17
        /*013e*/ 	.short	(.L_48 - .L_47)
.L_47:
        /*0140*/ 	.word	0x00000000
        /*0144*/ 	.short	0x0007
        /*0146*/ 	.short	0x0030
        /*0148*/ 	.byte	0x00, 0xf0, 0x11, 0x00


	//----- nvinfo : EIATTR_KPARAM_INFO
	.align		4
.L_48:
        /*014c*/ 	.byte	0x04, 0x17
        /*014e*/ 	.short	(.L_50 - .L_49)
.L_49:
        /*0150*/ 	.word	0x00000000
        /*0154*/ 	.short	0x0006
        /*0156*/ 	.short	0x002c
        /*0158*/ 	.byte	0x00, 0xf0, 0x11, 0x00


	//----- nvinfo : EIATTR_KPARAM_INFO
	.align		4
.L_50:
        /*015c*/ 	.byte	0x04, 0x17
        /*015e*/ 	.short	(.L_52 - .L_51)
.L_51:
        /*0160*/ 	.word	0x00000000
        /*0164*/ 	.short	0x0005
        /*0166*/ 	.short	0x0028
        /*0168*/ 	.byte	0x00, 0xf0, 0x11, 0x00


	//----- nvinfo : EIATTR_KPARAM_INFO
	.align		4
.L_52:
        /*016c*/ 	.byte	0x04, 0x17
        /*016e*/ 	.short	(.L_54 - .L_53)
.L_53:
        /*0170*/ 	.word	0x00000000
        /*0174*/ 	.short	0x0004
        /*0176*/ 	.short	0x0020
        /*0178*/ 	.byte	0x00, 0xf4, 0x21, 0x00


	//----- nvinfo : EIATTR_KPARAM_INFO
	.align		4
.L_54:
        /*017c*/ 	.byte	0x04, 0x17
        /*017e*/ 	.short	(.L_56 - .L_55)
.L_55:
        /*0180*/ 	.word	0x00000000
        /*0184*/ 	.short	0x0003
        /*0186*/ 	.short	0x0018
        /*0188*/ 	.byte	0x00, 0xf4, 0x21, 0x00


	//----- nvinfo : EIATTR_KPARAM_INFO
	.align		4
.L_56:
        /*018c*/ 	.byte	0x04, 0x17
        /*018e*/ 	.short	(.L_58 - .L_57)
.L_57:
        /*0190*/ 	.word	0x00000000
        /*0194*/ 	.short	0x0002
        /*0196*/ 	.short	0x0010
        /*0198*/ 	.byte	0x00, 0xf4, 0x21, 0x00


	//----- nvinfo : EIATTR_KPARAM_INFO
	.align		4
.L_58:
        /*019c*/ 	.byte	0x04, 0x17
        /*019e*/ 	.short	(.L_60 - .L_59)
.L_59:
        /*01a0*/ 	.word	0x00000000
        /*01a4*/ 	.short	0x0001
        /*01a6*/ 	.short	0x0008
        /*01a8*/ 	.byte	0x00, 0xf4, 0x21, 0x00


	//----- nvinfo : EIATTR_KPARAM_INFO
	.align		4
.L_60:
        /*01ac*/ 	.byte	0x04, 0x17
        /*01ae*/ 	.short	(.L_62 - .L_61)
.L_61:
        /*01b0*/ 	.word	0x00000000
        /*01b4*/ 	.short	0x0000
        /*01b6*/ 	.short	0x0000
        /*01b8*/ 	.byte	0x00, 0xf4, 0x21, 0x00


	//----- nvinfo : EIATTR_MAXREG_COUNT
	.align		4
.L_62:
        /*01bc*/ 	.byte	0x03, 0x1b
        /*01be*/ 	.short	0x00ff


	//----- nvinfo : EIATTR_NUM_BARRIERS
	.align		4
        /*01c0*/ 	.byte	0x02, 0x4c
        /*01c2*/ 	.byte	0x01
	.zero		1


	//----- nvinfo : EIATTR_MERCURY_ISA_VERSION
	.align		4
        /*01c4*/ 	.byte	0x03, 0x5f
        /*01c6*/ 	.short	0x0000


	//----- nvinfo : EIATTR_COOP_GROUP_MASK_REGIDS
	.align		4
        /*01c8*/ 	.byte	0x04, 0x29
        /*01ca*/ 	.short	(.L_64 - .L_63)


	//   ....[0]....
.L_63:
        /*01cc*/ 	.word	0xffffffff


	//   ....[1]....
        /*01d0*/ 	.word	0xffffffff


	//   ....[2]....
        /*01d4*/ 	.word	0xffffffff


	//   ....[3]....
        /*01d8*/ 	.word	0xffffffff


	//   ....[4]....
        /*01dc*/ 	.word	0xffffffff


	//   ....[5]....
        /*01e0*/ 	.word	0xffffffff


	//   ....[6]....
        /*01e4*/ 	.word	0xffffffff


	//   ....[7]....
        /*01e8*/ 	.word	0xffffffff


	//----- nvinfo : EIATTR_COOP_GROUP_INSTR_OFFSETS
	.align		4
.L_64:
        /*01ec*/ 	.byte	0x04, 0x28
        /*01ee*/ 	.short	(.L_66 - .L_65)


	//   ....[0]....
.L_65:
        /*01f0*/ 	.word	0x00001340


	//   ....[1]....
        /*01f4*/ 	.word	0x000013a0


	//   ....[2]....
        /*01f8*/ 	.word	0x00001880


	//   ....[3]....
        /*01fc*/ 	.word	0x00001900


	//   ....[4]....
        /*0200*/ 	.word	0x00002c20


	//   ....[5]....
        /*0204*/ 	.word	0x00002c30


	//   ....[6]....
        /*0208*/ 	.word	0x00002cb0


	//   ....[7]....
        /*020c*/ 	.word	0x00002cd0


	//----- nvinfo : EIATTR_EXIT_INSTR_OFFSETS
	.align		4
.L_66:
        /*0210*/ 	.byte	0x04, 0x1c
        /*0212*/ 	.short	(.L_68 - .L_67)


	//   ....[0]....
.L_67:
        /*0214*/ 	.word	0x00003940


	//   ....[1]....
        /*0218*/ 	.word	0x000039e0


	//----- nvinfo : EIATTR_REQNTID
	.align		4
.L_68:
        /*021c*/ 	.byte	0x04, 0x10
        /*021e*/ 	.short	(.L_70 - .L_69)
.L_69:
        /*0220*/ 	.word	0x00000100
        /*0224*/ 	.word	0x00000001
        /*0228*/ 	.word	0x00000001
.L_70:


//--------------------- .nv.callgraph             --------------------------
	.section	.nv.callgraph,"",@"SHT_CUDA_CALLGRAPH"
	.align	4
	.sectionentsize	8
	.align		4
        /*0000*/ 	.word	0x00000000
	.align		4
        /*0004*/ 	.word	0xffffffff
	.align		4
        /*0008*/ 	.word	0x00000000
	.align		4
        /*000c*/ 	.word	0xfffffffe
	.align		4
        /*0010*/ 	.word	0x00000000
	.align		4
        /*0014*/ 	.word	0xfffffffd
	.align		4
        /*0018*/ 	.word	0x00000000
	.align		4
        /*001c*/ 	.word	0xfffffffc


//--------------------- .nv.rel.action            --------------------------
	.section	.nv.rel.action,"",@"SHT_CUDA_RELOCINFO"
	.align	8
	.sectionentsize	8
        /*0000*/ 	.byte	0x73, 0x00, 0x00, 0x00, 0x00, 0x00, 0x00, 0x00, 0x00, 0x00, 0x00, 0x11, 0x25, 0x00, 0x05, 0x36


//--------------------- .nv.constant4             --------------------------
	.section	.nv.constant4,"a",@progbits
	.align	8
	.align		8
.nv.constant4:
        /*0000*/ 	.dword	_$_str


//--------------------- .nv.constant0.attn_fwd    --------------------------
	.section	.nv.constant0.attn_fwd,"a",@progbits
	.sectionflags	@""
	.align	4
.nv.constant0.attn_fwd:
	.zero		488


//--------------------- .text.attn_fwd            --------------------------
	.section	.text.attn_fwd,"ax",@progbits
	.sectioninfo	@"SHI_REGISTERS=161"
	.align	128
        .global         attn_fwd
        .type           attn_fwd,@function
        .size           attn_fwd,(.L_x_3 - attn_fwd)
        .other          attn_fwd,@"STO_CUDA_ENTRY STV_DEFAULT"
attn_fwd:
.text.attn_fwd:
[----:B------:R-:W-:Y:S02]  /*0000*/  MOV R1, c[0x0][0x28] ;  /* 0x00000a0000017a02 */ /* 0x000fe40000000f00 */
[----:B------:R-:W0:Y:S01]  /*0010*/  S2R R0, SR_TID.X ;  /* 0x0000000000007919 */ /* 0x000e220000002100 */
[----:B------:R-:W-:Y:S01]  /*0020*/  MOV R24, c[0x0][0x198] ;  /* 0x0000660000187a02 */ /* 0x000fe20000000f00 */
[----:B------:R-:W-:Y:S02]  /*0030*/  ULDC.64 UR4, c[0x0][0x118] ;  /* 0x0000460000047ab9 */ /* 0x000fe40000000a00 */
[----:B------:R-:W1:Y:S04]  /*0040*/  S2R R107, SR_CTAID.X ;  /* 0x00000000006b7919 */ /* 0x000e680000002500 */
[----:B------:R-:W2:Y:S01]  /*0050*/  S2R R106, SR_CTAID.Y ;  /* 0x00000000006a7919 */ /* 0x000ea20000002600 */
[----:B0-----:R-:W-:Y:S02]  /*0060*/  LOP3.LUT R16, R0, 0x7f, RZ, 0xc0, !PT ;  /* 0x0000007f00107812 */ /* 0x001fe400078ec0ff */
[----:B------:R-:W-:-:S02]  /*0070*/  SHF.R.U32.HI R108, RZ, 0x7, R0 ;  /* 0x00000007ff6c7819 */ /* 0x000fc40000011600 */
[----:B-1----:R-:W-:Y:S02]  /*0080*/  LEA R107, R107, R16, 0x7 ;  /* 0x000000106b6b7211 */ /* 0x002fe400078e38ff */
[----:B------:R-:W-:Y:S01]  /*0090*/  SGXT.U32 R108, R108, 0x1 ;  /* 0x000000016c6c781a */ /* 0x000fe20000000000 */
[----:B--2---:R-:W-:Y:S02]  /*00a0*/  IMAD R2, R106, c[0x0][0x190], RZ ;  /* 0x000064006a027a24 */ /* 0x004fe400078e02ff */
[----:B------:R-:W-:Y:S02]  /*00b0*/  IMAD R4, R107, c[0x0][0x194], RZ ;  /* 0x000065006b047a24 */ /* 0x000fe400078e02ff */
[----:B------:R-:W-:Y:S01]  /*00c0*/  IMAD R7, R108, c[0x0][0x198], RZ ;  /* 0x000066006c077a24 */ /* 0x000fe200078e02ff */
[C---:B------:R-:W-:Y:S01]  /*00d0*/  SHF.L.U32 R3, R2.reuse, 0x1, RZ ;  /* 0x0000000102037819 */ /* 0x040fe200000006ff */
[----:B------:R-:W-:Y:S01]  /*00e0*/  IMAD.HI R2, R2, 0x2, RZ ;  /* 0x0000000202027827 */ /* 0x000fe200078e02ff */
[----:B------:R-:W-:-:S02]  /*00f0*/  SHF.L.U32 R6, R4, 0x1, RZ ;  /* 0x0000000104067819 */ /* 0x000fc400000006ff */
[----:B------:R-:W-:Y:S01]  /*0100*/  LEA R8, R24, R7, 0x1 ;  /* 0x0000000718087211 */ /* 0x000fe200078e08ff */
[----:B------:R-:W-:Y:S01]  /*0110*/  IMAD.HI R5, R4, 0x2, RZ ;  /* 0x0000000204057827 */ /* 0x000fe200078e02ff */
[----:B------:R-:W-:Y:S02]  /*0120*/  IADD3 R20, P0, P1, R6, c[0x0][0x160], R3 ;  /* 0x0000580006147a10 */ /* 0x000fe4000791e003 */
[----:B------:R-:W-:Y:S02]  /*0130*/  LEA R9, R24, R8, 0x1 ;  /* 0x0000000818097211 */ /* 0x000fe400078e08ff */
[----:B------:R-:W-:Y:S02]  /*0140*/  IADD3.X R22, R5, c[0x0][0x164], R2, P0, P1 ;  /* 0x0000590005167a10 */ /* 0x000fe400007e2402 */
[-C--:B------:R-:W-:Y:S02]  /*0150*/  LEA R2, P0, R7, R20.reuse, 0x1 ;  /* 0x0000001407027211 */ /* 0x080fe400078008ff */
[----:B------:R-:W-:-:S02]  /*0160*/  LEA R4, P1, R8, R20, 0x1 ;  /* 0x0000001408047211 */ /* 0x000fc400078208ff */
[----:B------:R-:W-:Y:S02]  /*0170*/  LEA R17, R24, R9, 0x1 ;  /* 0x0000000918117211 */ /* 0x000fe400078e08ff */
[----:B------:R-:W-:Y:S02]  /*0180*/  LEA.HI.X.SX32 R3, R7, R22, 0x1, P0 ;  /* 0x0000001607037211 */ /* 0x000fe400000f0eff */
[C---:B------:R-:W-:Y:S02]  /*0190*/  LEA R6, P0, R9.reuse, R20, 0x1 ;  /* 0x0000001409067211 */ /* 0x040fe400078008ff */
[-C--:B------:R-:W-:Y:S01]  /*01a0*/  LEA.HI.X.SX32 R5, R8, R22.reuse, 0x1, P1 ;  /* 0x0000001608057211 */ /* 0x080fe200008f0eff */
[----:B------:R0:W2:Y:S01]  /*01b0*/  LDG.E.U16 R18, [R2.64] ;  /* 0x0000000402127981 */ /* 0x0000a2000c1e1500 */
[----:B------:R-:W-:Y:S02]  /*01c0*/  LEA R8, R24, R17, 0x1 ;  /* 0x0000001118087211 */ /* 0x000fe400078e08ff */
[----:B------:R-:W-:-:S02]  /*01d0*/  LEA.HI.X.SX32 R7, R9, R22, 0x1, P0 ;  /* 0x0000001609077211 */ /* 0x000fc400000f0eff */
[C---:B------:R-:W-:Y:S01]  /*01e0*/  LEA R9, R24.reuse, R8, 0x1 ;  /* 0x0000000818097211 */ /* 0x040fe200078e08ff */
[----:B------:R1:W3:Y:S03]  /*01f0*/  LDG.E.U16 R5, [R4.64] ;  /* 0x0000000404057981 */ /* 0x0002e6000c1e1500 */
[----:B------:R-:W-:Y:S01]  /*0200*/  LEA R15, R24, R9, 0x1 ;  /* 0x00000009180f7211 */ /* 0x000fe200078e08ff */
[----:B------:R-:W4:Y:S01]  /*0210*/  LDG.E.U16 R6, [R6.64] ;  /* 0x0000000406067981 */ /* 0x000f22000c1e1500 */
[-C--:B------:R-:W-:Y:S02]  /*0220*/  LEA R10, P0, R8, R20.reuse, 0x1 ;  /* 0x00000014080a7211 */ /* 0x080fe400078008ff */
[----:B------:R-:W-:Y:S02]  /*0230*/  LEA R12, P1, R9, R20, 0x1 ;  /* 0x00000014090c7211 */ /* 0x000fe400078208ff */
[----:B0-----:R-:W-:-:S02]  /*0240*/  LEA R3, R24, R15, 0x1 ;  /* 0x0000000f18037211 */ /* 0x001fc400078e08ff */
[-C--:B------:R-:W-:Y:S02]  /*0250*/  LEA.HI.X.SX32 R11, R8, R22.reuse, 0x1, P0 ;  /* 0x00000016080b7211 */ /* 0x080fe400000f0eff */
[----:B------:R-:W-:Y:S02]  /*0260*/  LEA.HI.X.SX32 R13, R9, R22, 0x1, P1 ;  /* 0x00000016090d7211 */ /* 0x000fe400008f0eff */
[-C--:B------:R-:W-:Y:S01]  /*0270*/  LEA R8, P0, R17, R20.reuse, 0x1 ;  /* 0x0000001411087211 */ /* 0x080fe200078008ff */
[----:B------:R-:W5:Y:S01]  /*0280*/  LDG.E.U16 R10, [R10.64] ;  /* 0x000000040a0a7981 */ /* 0x000f62000c1e1500 */
[-C--:B------:R-:W-:Y:S02]  /*0290*/  LEA R14, P2, R15, R20.reuse, 0x1 ;  /* 0x000000140f0e7211 */ /* 0x080fe400078408ff */
[----:B------:R-:W-:Y:S01]  /*02a0*/  LEA R2, P1, R3, R20, 0x1 ;  /* 0x0000001403027211 */ /* 0x000fe200078208ff */
[----:B------:R-:W3:Y:S01]  /*02b0*/  LDG.E.U16 R13, [R12.64] ;  /* 0x000000040c0d7981 */ /* 0x000ee2000c1e1500 */
[----:B------:R-:W-:-:S02]  /*02c0*/  LEA.HI.X.SX32 R15, R15, R22, 0x1, P2 ;  /* 0x000000160f0f7211 */ /* 0x000fc400010f0eff */
[-C--:B------:R-:W-:Y:S02]  /*02d0*/  LEA.HI.X.SX32 R9, R17, R22.reuse, 0x1, P0 ;  /* 0x0000001611097211 */ /* 0x080fe400000f0eff */
[----:B------:R-:W-:Y:S01]  /*02e0*/  LEA.HI.X.SX32 R3, R3, R22, 0x1, P1 ;  /* 0x0000001603037211 */ /* 0x000fe200008f0eff */
[----:B------:R-:W4:Y:S04]  /*02f0*/  LDG.E.U16 R14, [R14.64] ;  /* 0x000000040e0e7981 */ /* 0x000f28000c1e1500 */
[----:B------:R-:W4:Y:S04]  /*0300*/  LDG.E.U16 R9, [R8.64] ;  /* 0x0000000408097981 */ /* 0x000f28000c1e1500 */
[----:B------:R0:W4:Y:S01]  /*0310*/  LDG.E.U16 R3, [R2.64] ;  /* 0x0000000402037981 */ /* 0x000122000c1e1500 */
[----:B------:R-:W-:-:S02]  /*0320*/  SHF.R.S32.HI R109, RZ, 0x7, R0 ;  /* 0x00000007ff6d7819 */ /* 0x000fc40000011400 */
[----:B-1----:R-:W-:Y:S02]  /*0330*/  SHF.L.U32 R4, R16, 0x1, RZ ;  /* 0x0000000110047819 */ /* 0x002fe400000006ff */
[----:B------:R-:W-:-:S04]  /*0340*/  SGXT R109, R109, 0x1 ;  /* 0x000000016d6d781a */ /* 0x000fc80000000200 */
[----:B------:R-:W-:-:S04]  /*0350*/  LOP3.LUT R109, R4, 0x110, R109, 0x78, !PT ;  /* 0x00000110046d7812 */ /* 0x000fc800078e786d */
[C---:B------:R-:W-:Y:S02]  /*0360*/  LOP3.LUT R110, R109.reuse, 0x20, RZ, 0x3c, !PT ;  /* 0x000000206d6e7812 */ /* 0x040fe400078e3cff */
[C---:B------:R-:W-:Y:S02]  /*0370*/  LOP3.LUT R111, R109.reuse, 0x40, RZ, 0x3c, !PT ;  /* 0x000000406d6f7812 */ /* 0x040fe400078e3cff */
[----:B------:R-:W-:Y:S02]  /*0380*/  LOP3.LUT R112, R109, 0x60, RZ, 0x3c, !PT ;  /* 0x000000606d707812 */ /* 0x000fe400078e3cff */
[----:B0-----:R-:W-:-:S04]  /*0390*/  MOV R2, 0x1 ;  /* 0x0000000100027802 */ /* 0x001fc80000000f00 */
[----:B------:R-:W-:Y:S01]  /*03a0*/  ISETP.LE.AND P0, PT, R2, c[0x0][0x1d0], PT ;  /* 0x0000740002007a0c */ /* 0x000fe20003f03270 */
[----:B------:R-:W-:Y:S01]  /*03b0*/  CS2R R28, SRZ ;  /* 0x00000000001c7805 */ /* 0x000fe2000001ff00 */
[----:B------:R-:W-:Y:S01]  /*03c0*/  MOV R125, 0xff800000 ;  /* 0xff800000007d7802 */ /* 0x000fe20000000f00 */
[----:B------:R-:W-:Y:S01]  /*03d0*/  CS2R R30, SRZ ;  /* 0x00000000001e7805 */ /* 0x000fe2000001ff00 */
[----:B------:R-:W-:Y:S01]  /*03e0*/  MOV R116, 0x3f800000 ;  /* 0x3f80000000747802 */ /* 0x000fe20000000f00 */
[----:B------:R-:W-:Y:S01]  /*03f0*/  CS2R R20, SRZ ;  /* 0x0000000000147805 */ /* 0x000fe2000001ff00 */
[----:B------:R-:W-:Y:S01]  /*0400*/  MOV R124, 0x3f800000 ;  /* 0x3f800000007c7802 */ /* 0x000fe20000000f00 */
[----:B------:R-:W-:Y:S01]  /*0410*/  CS2R R22, SRZ ;  /* 0x0000000000167805 */ /* 0x000fe2000001ff00 */
[----:B------:R-:W-:Y:S02]  /*0420*/  MOV R57, 0xff800000 ;  /* 0xff80000000397802 */ /* 0x000fe40000000f00 */
[----:B------:R-:W-:-:S02]  /*0430*/  SHF.L.U32 R117, R0, 0x1, RZ ;  /* 0x0000000100757819 */ /* 0x000fc400000006ff */
[----:B------:R-:W-:Y:S01]  /*0440*/  LOP3.LUT R118, R0, 0x7, RZ, 0xc0, !PT ;  /* 0x0000000700767812 */ /* 0x000fe200078ec0ff */
[----:B--2---:R0:W-:Y:S04]  /*0450*/  STS.U16 [R109], R18 ;  /* 0x000000126d007388 */ /* 0x0041e80000000400 */
[----:B-----5:R0:W-:Y:S04]  /*0460*/  STS.U16 [R109+0x800], R10 ;  /* 0x0008000a6d007388 */ /* 0x0201e80000000400 */
[----:B---3--:R0:W-:Y:S04]  /*0470*/  STS.U16 [R110+0x200], R5 ;  /* 0x000200056e007388 */ /* 0x0081e80000000400 */
[----:B------:R0:W-:Y:S04]  /*0480*/  STS.U16 [R110+0xa00], R13 ;  /* 0x000a000d6e007388 */ /* 0x0001e80000000400 */
[----:B----4-:R0:W-:Y:S04]  /*0490*/  STS.U16 [R111+0x400], R6 ;  /* 0x000400066f007388 */ /* 0x0101e80000000400 */
[----:B------:R0:W-:Y:S04]  /*04a0*/  STS.U16 [R111+0xc00], R14 ;  /* 0x000c000e6f007388 */ /* 0x0001e80000000400 */
[----:B------:R0:W-:Y:S04]  /*04b0*/  STS.U16 [R112+0x600], R9 ;  /* 0x0006000970007388 */ /* 0x0001e80000000400 */
[----:B------:R0:W-:Y:S01]  /*04c0*/  STS.U16 [R112+0xe00], R3 ;  /* 0x000e000370007388 */ /* 0x0001e20000000400 */
[----:B------:R-:W-:Y:S05]  /*04d0*/  @!P0 BRA `(.L_x_0) ;  /* 0x0000294000008947 */ /* 0x000fea0003800000 */
[----:B------:R-:W-:Y:S01]  /*04e0*/  IMAD R16, R16, c[0x0][0x1b4], RZ ;  /* 0x00006d0010107a24 */ /* 0x000fe200078e02ff */
[----:B0-----:R-:W-:Y:S01]  /*04f0*/  SHF.R.S32.HI R6, RZ, 0x2, R0 ;  /* 0x00000002ff067819 */ /* 0x001fe20000011400 */
[----:B------:R-:W-:Y:S01]  /*0500*/  IMAD R2, R106, c[0x0][0x1b0], RZ ;  /* 0x00006c006a027a24 */ /* 0x000fe200078e02ff */
[----:B------:R-:W-:Y:S01]  /*0510*/  LOP3.LUT R3, R0, 0xf, RZ, 0xc0, !PT ;  /* 0x0000000f00037812 */ /* 0x000fe200078ec0ff */
[----:B------:R-:W-:Y:S01]  /*0520*/  CS2R R28, SRZ ;  /* 0x00000000001c7805 */ /* 0x000fe2000001ff00 */
[C---:B------:R-:W-:Y:S01]  /*0530*/  SHF.L.U32 R5, R16.reuse, 0x1, RZ ;  /* 0x0000000110057819 */ /* 0x040fe200000006ff */
[----:B------:R-:W-:Y:S01]  /*0540*/  IMAD.HI R16, R16, 0x2, RZ ;  /* 0x0000000210107827 */ /* 0x000fe200078e02ff */
[----:B------:R-:W-:Y:S01]  /*0550*/  SHF.L.U32 R4, R2, 0x1, RZ ;  /* 0x0000000102047819 */ /* 0x000fe200000006ff */
[----:B------:R-:W-:Y:S01]  /*0560*/  CS2R R30, SRZ ;  /* 0x00000000001e7805 */ /* 0x000fe2000001ff00 */
[----:B------:R-:W-:Y:S01]  /*0570*/  SHF.L.U32 R7, R0, 0x5, RZ ;  /* 0x0000000500077819 */ /* 0x000fe200000006ff */
[----:B------:R-:W-:Y:S01]  /*0580*/  CS2R R22, SRZ ;  /* 0x0000000000167805 */ /* 0x000fe2000001ff00 */
[----:B------:R-:W-:Y:S01]  /*0590*/  IADD3 R88, P0, P1, R5, c[0x0][0x170], R4 ;  /* 0x00005c0005587a10 */ /* 0x000fe2000791e004 */
[----:B------:R-:W-:Y:S01]  /*05a0*/  IMAD.HI R5, R2, 0x2, RZ ;  /* 0x0000000202057827 */ /* 0x000fe200078e02ff */
[----:B------:R-:W-:-:S02]  /*05b0*/  SHF.L.U32 R15, R118, 0x4, RZ ;  /* 0x00000004760f7819 */ /* 0x000fc400000006ff */
[----:B------:R-:W-:Y:S01]  /*05c0*/  MOV R21, c[0x0][0x1b8] ;  /* 0x00006e0000157a02 */ /* 0x000fe20000000f00 */
[----:B------:R-:W-:Y:S01]  /*05d0*/  IMAD R2, R106, c[0x0][0x1a0], RZ ;  /* 0x000068006a027a24 */ /* 0x000fe200078e02ff */
[----:B------:R-:W-:Y:S01]  /*05e0*/  IADD3.X R16, R16, c[0x0][0x174], R5, P0, P1 ;  /* 0x00005d0010107a10 */ /* 0x000fe200007e2405 */
[----:B------:R-:W-:Y:S01]  /*05f0*/  IMAD R4, R3, c[0x0][0x1a8], RZ ;  /* 0x00006a0003047a24 */ /* 0x000fe200078e02ff */
[----:B------:R-:W-:Y:S02]  /*0600*/  SGXT R5, R6, 0x1 ;  /* 0x000000010605781a */ /* 0x000fe40000000200 */
[C---:B------:R-:W-:Y:S01]  /*0610*/  SHF.L.U32 R3, R2.reuse, 0x1, RZ ;  /* 0x0000000102037819 */ /* 0x040fe200000006ff */
[----:B------:R-:W-:Y:S01]  /*0620*/  IMAD.HI R2, R2, 0x2, RZ ;  /* 0x0000000202027827 */ /* 0x000fe200078e02ff */
[----:B------:R-:W-:Y:S02]  /*0630*/  LOP3.LUT R8, R5, 0x90, RZ, 0xc0, !PT ;  /* 0x0000009005087812 */ /* 0x000fe400078ec0ff */
[----:B------:R-:W-:-:S02]  /*0640*/  SHF.L.U32 R6, R4, 0x1, RZ ;  /* 0x0000000104067819 */ /* 0x000fc400000006ff */
[----:B------:R-:W-:Y:S01]  /*0650*/  LOP3.LUT R12, R8, 0x60, R7, 0xf8, !PT ;  /* 0x00000060080c7812 */ /* 0x000fe200078ef807 */
[----:B------:R-:W-:Y:S01]  /*0660*/  IMAD R8, R108, c[0x0][0x1b8], RZ ;  /* 0x00006e006c087a24 */ /* 0x000fe200078e02ff */
[----:B------:R-:W-:Y:S02]  /*0670*/  LOP3.LUT R5, R0, 0x10, RZ, 0xc0, !PT ;  /* 0x0000001000057812 */ /* 0x000fe400078ec0ff */
[----:B------:R-:W-:Y:S02]  /*0680*/  LOP3.LUT R10, R15, 0xe0, R0, 0x78, !PT ;  /* 0x000000e00f0a7812 */ /* 0x000fe400078e7800 */
[----:B------:R-:W-:Y:S01]  /*0690*/  IADD3 R104, P0, P1, R6, c[0x0][0x168], R3 ;  /* 0x00005a0006687a10 */ /* 0x000fe2000791e003 */
[----:B------:R-:W-:Y:S01]  /*06a0*/  IMAD.HI R3, R4, 0x2, RZ ;  /* 0x0000000204037827 */ /* 0x000fe200078e02ff */
[----:B------:R-:W-:Y:S02]  /*06b0*/  LEA R9, R21, R8, 0x1 ;  /* 0x0000000815097211 */ /* 0x000fe400078e08ff */
[----:B------:R-:W-:-:S02]  /*06c0*/  SHF.L.U32 R6, R5, 0x7, RZ ;  /* 0x0000000705067819 */ /* 0x000fc400000006ff */
[--C-:B------:R-:W-:Y:S02]  /*06d0*/  LOP3.LUT R7, R10, 0x10, R117.reuse, 0x78, !PT ;  /* 0x000000100a077812 */ /* 0x100fe400078e7875 */
[----:B------:R-:W-:Y:S01]  /*06e0*/  SHF.R.U32.HI R4, RZ, 0x4, R0 ;  /* 0x00000004ff047819 */ /* 0x000fe20000011600 */
[----:B------:R-:W-:Y:S01]  /*06f0*/  IMAD R119, R5, -0x70, R6 ;  /* 0xffffff9005777824 */ /* 0x000fe200078e0206 */
[----:B------:R-:W-:Y:S02]  /*0700*/  LEA R10, R21, R9, 0x1 ;  /* 0x00000009150a7211 */ /* 0x000fe400078e08ff */
[----:B------:R-:W-:Y:S02]  /*0710*/  LOP3.LUT R12, R12, 0x10, R117, 0x78, !PT ;  /* 0x000000100c0c7812 */ /* 0x000fe400078e7875 */
[----:B------:R-:W-:Y:S02]  /*0720*/  IADD3.X R14, R3, c[0x0][0x16c], R2, P0, P1 ;  /* 0x00005b00030e7a10 */ /* 0x000fe400007e2402 */
[----:B------:R-:W-:-:S02]  /*0730*/  SGXT.U32 R2, R4, 0x4 ;  /* 0x000000040402781a */ /* 0x000fc40000000000 */
[C---:B------:R-:W-:Y:S02]  /*0740*/  LEA R11, R21.reuse, R10, 0x1 ;  /* 0x0000000a150b7211 */ /* 0x040fe400078e08ff */
[----:B------:R-:W-:Y:S02]  /*0750*/  IADD3 R119, R12, R119, RZ ;  /* 0x000000770c777210 */ /* 0x000fe40007ffe0ff */
[----:B------:R-:W-:Y:S01]  /*0760*/  IADD3 R17, R6, R7, RZ ;  /* 0x0000000706117210 */ /* 0x000fe20007ffe0ff */
[----:B------:R-:W-:Y:S01]  /*0770*/  IMAD R6, R2, c[0x0][0x1a4], RZ ;  /* 0x0000690002067a24 */ /* 0x000fe200078e02ff */
[C---:B------:R-:W-:Y:S02]  /*0780*/  LEA R12, R21.reuse, R11, 0x1 ;  /* 0x0000000b150c7211 */ /* 0x040fe400078e08ff */
[----:B------:R-:W-:Y:S02]  /*0790*/  LEA R2, P0, R8, R88, 0x1 ;  /* 0x0000005808027211 */ /* 0x000fe400078008ff */
[----:B------:R-:W-:-:S02]  /*07a0*/  LEA R13, R21, R12, 0x1 ;  /* 0x0000000c150d7211 */ /* 0x000fc400078e08ff */
[----:B------:R-:W-:Y:S02]  /*07b0*/  LEA.HI.X.SX32 R3, R8, R16, 0x1, P0 ;  /* 0x0000001008037211 */ /* 0x000fe400000f0eff */
[-C--:B------:R-:W-:Y:S02]  /*07c0*/  LEA R78, P2, R10, R88.reuse, 0x1 ;  /* 0x000000580a4e7211 */ /* 0x080fe400078408ff */
[-C--:B------:R-:W-:Y:S02]  /*07d0*/  LEA R80, P0, R11, R88.reuse, 0x1 ;  /* 0x000000580b507211 */ /* 0x080fe400078008ff */
[----:B------:R-:W-:Y:S02]  /*07e0*/  LEA R76, P1, R9, R88, 0x1 ;  /* 0x00000058094c7211 */ /* 0x000fe400078208ff */
[----:B------:R-:W-:Y:S02]  /*07f0*/  LEA R8, R21, R13, 0x1 ;  /* 0x0000000d15087211 */ /* 0x000fe400078e08ff */
[----:B------:R-:W-:-:S02]  /*0800*/  MOV R19, c[0x0][0x1a4] ;  /* 0x0000690000137a02 */ /* 0x000fc40000000f00 */
[-C--:B------:R-:W-:Y:S02]  /*0810*/  LEA.HI.X.SX32 R79, R10, R16.reuse, 0x1, P2 ;  /* 0x000000100a4f7211 */ /* 0x080fe400010f0eff */
[-C--:B------:R-:W-:Y:S02]  /*0820*/  LEA.HI.X.SX32 R81, R11, R16.reuse, 0x1, P0 ;  /* 0x000000100b517211 */ /* 0x080fe400000f0eff */
[----:B------:R-:W-:Y:S02]  /*0830*/  LEA.HI R4, R0, 0x30, RZ, 0x1c ;  /* 0x0000003000047811 */ /* 0x000fe400078fe0ff */
[----:B------:R-:W-:Y:S02]  /*0840*/  LEA.HI.X.SX32 R77, R9, R16, 0x1, P1 ;  /* 0x00000010094d7211 */ /* 0x000fe400008f0eff */
[-C--:B------:R-:W-:Y:S02]  /*0850*/  LEA R82, P0, R12, R88.reuse, 0x1 ;  /* 0x000000580c527211 */ /* 0x080fe400078008ff */
[----:B------:R-:W-:-:S02]  /*0860*/  LEA R86, P2, R8, R88, 0x1 ;  /* 0x0000005808567211 */ /* 0x000fc400078408ff */
[----:B------:R-:W-:Y:S02]  /*0870*/  LEA R9, R21, R8, 0x1 ;  /* 0x0000000815097211 */ /* 0x000fe400078e08ff */
[----:B------:R-:W-:Y:S01]  /*0880*/  LEA R7, R19, R6, 0x4 ;  /* 0x0000000613077211 */ /* 0x000fe200078e20ff */
[----:B------:R-:W-:Y:S01]  /*0890*/  CS2R R20, SRZ ;  /* 0x0000000000147805 */ /* 0x000fe2000001ff00 */
[----:B------:R-:W-:Y:S02]  /*08a0*/  LEA R84, P1, R13, R88, 0x1 ;  /* 0x000000580d547211 */ /* 0x000fe400078208ff */
[-C--:B------:R-:W-:Y:S02]  /*08b0*/  LEA.HI.X.SX32 R83, R12, R16.reuse, 0x1, P0 ;  /* 0x000000100c537211 */ /* 0x080fe400000f0eff */
[----:B------:R-:W-:Y:S01]  /*08c0*/  LEA.HI.X.SX32 R87, R8, R16, 0x1, P2 ;  /* 0x0000001008577211 */ /* 0x000fe200010f0eff */
[----:B------:R-:W-:Y:S01]  /*08d0*/  IMAD R8, R4, c[0x0][0x1a4], RZ ;  /* 0x0000690004087a24 */ /* 0x000fe200078e02ff */
[----:B------:R-:W-:-:S02]  /*08e0*/  LEA.HI R5, R0, 0x70, RZ, 0x1c ;  /* 0x0000007000057811 */ /* 0x000fc400078fe0ff */
[----:B------:R-:W-:Y:S02]  /*08f0*/  LEA R88, P3, R9, R88, 0x1 ;  /* 0x0000005809587211 */ /* 0x000fe400078608ff */
[C---:B------:R-:W-:Y:S02]  /*0900*/  LEA R90, P0, R6.reuse, R104, 0x1 ;  /* 0x00000068065a7211 */ /* 0x040fe400078008ff */
[----:B------:R-:W-:Y:S02]  /*0910*/  LEA R4, R19, R7, 0x4 ;  /* 0x0000000713047211 */ /* 0x000fe400078e20ff */
[----:B------:R-:W-:Y:S01]  /*0920*/  LEA.HI.X.SX32 R89, R9, R16, 0x1, P3 ;  /* 0x0000001009597211 */ /* 0x000fe200018f0eff */
[----:B------:R-:W-:Y:S01]  /*0930*/  IMAD R9, R5, c[0x0][0x1a4], RZ ;  /* 0x0000690005097a24 */ /* 0x000fe200078e02ff */
[----:B------:R-:W-:Y:S02]  /*0940*/  LEA.HI.X.SX32 R91, R6, R14, 0x1, P0 ;  /* 0x0000000e065b7211 */ /* 0x000fe400000f0eff */
[----:B------:R-:W-:-:S02]  /*0950*/  LEA R98, P0, R4, R104, 0x1 ;  /* 0x0000006804627211 */ /* 0x000fc400078008ff */
[----:B------:R-:W-:Y:S02]  /*0960*/  LEA R5, R19, R4, 0x5 ;  /* 0x0000000413057211 */ /* 0x000fe400078e28ff */
[----:B------:R-:W-:Y:S02]  /*0970*/  LEA.HI.X.SX32 R85, R13, R16, 0x1, P1 ;  /* 0x000000100d557211 */ /* 0x000fe400008f0eff */
[----:B------:R-:W-:Y:S02]  /*0980*/  LEA R92, P1, R7, R104, 0x1 ;  /* 0x00000068075c7211 */ /* 0x000fe400078208ff */
[----:B------:R-:W-:Y:S02]  /*0990*/  LEA.HI.X.SX32 R99, R4, R14, 0x1, P0 ;  /* 0x0000000e04637211 */ /* 0x000fe400000f0eff */
[----:B------:R-:W-:Y:S02]  /*09a0*/  LEA R6, R19, R5, 0x4 ;  /* 0x0000000513067211 */ /* 0x000fe400078e20ff */
[----:B------:R-:W-:-:S02]  /*09b0*/  SHF.R.S32.HI R4, RZ, 0x6, R0 ;  /* 0x00000006ff047819 */ /* 0x000fc40000011400 */
[-C--:B------:R-:W-:Y:S02]  /*09c0*/  LEA R94, P2, R8, R104.reuse, 0x1 ;  /* 0x00000068085e7211 */ /* 0x080fe400078408ff */
[----:B------:R-:W-:Y:S02]  /*09d0*/  LEA R96, P3, R9, R104, 0x1 ;  /* 0x0000006809607211 */ /* 0x000fe400078608ff */
[----:B------:R-:W-:Y:S02]  /*09e0*/  LEA.HI.X.SX32 R93, R7, R14, 0x1, P1 ;  /* 0x0000000e075d7211 */ /* 0x000fe400008f0eff */
[----:B------:R-:W-:Y:S02]  /*09f0*/  LEA R7, R19, R6, 0x4 ;  /* 0x0000000613077211 */ /* 0x000fe400078e20ff */
[----:B------:R-:W-:Y:S02]  /*0a00*/  SGXT R4, R4, 0x1 ;  /* 0x000000010404781a */ /* 0x000fe40000000200 */
[----:B------:R-:W-:-:S02]  /*0a10*/  LEA R120, R118, R15, 0x8 ;  /* 0x0000000f76787211 */ /* 0x000fc400078e40ff */
[-C--:B------:R-:W-:Y:S02]  /*0a20*/  LEA.HI.X.SX32 R95, R8, R14.reuse, 0x1, P2 ;  /* 0x0000000e085f7211 */ /* 0x080fe400010f0eff */
[----:B------:R-:W-:Y:S02]  /*0a30*/  LEA.HI.X.SX32 R97, R9, R14, 0x1, P3 ;  /* 0x0000000e09617211 */ /* 0x000fe400018f0eff */
[-C--:B------:R-:W-:Y:S02]  /*0a40*/  LEA R100, P1, R5, R104.reuse, 0x1 ;  /* 0x0000006805647211 */ /* 0x080fe400078208ff */
[-C--:B------:R-:W-:Y:S02]  /*0a50*/  LEA R102, P2, R6, R104.reuse, 0x1 ;  /* 0x0000006806667211 */ /* 0x080fe400078408ff */
[----:B------:R-:W-:Y:S02]  /*0a60*/  LEA R104, P3, R7, R104, 0x1 ;  /* 0x0000006807687211 */ /* 0x000fe400078608ff */
[----:B------:R-:W-:-:S02]  /*0a70*/  LOP3.LUT R4, R4, 0x90, RZ, 0xc0, !PT ;  /* 0x0000009004047812 */ /* 0x000fc400078ec0ff */
[----:B------:R-:W-:Y:S02]  /*0a80*/  LOP3.LUT R120, R120, 0x30, R117, 0x78, !PT ;  /* 0x0000003078787812 */ /* 0x000fe400078e7875 */
[-C--:B------:R-:W-:Y:S02]  /*0a90*/  LEA.HI.X.SX32 R101, R5, R14.reuse, 0x1, P1 ;  /* 0x0000000e05657211 */ /* 0x080fe400008f0eff */
[-C--:B------:R-:W-:Y:S02]  /*0aa0*/  LEA.HI.X.SX32 R103, R6, R14.reuse, 0x1, P2 ;  /* 0x0000000e06677211 */ /* 0x080fe400010f0eff */
[----:B------:R-:W-:Y:S02]  /*0ab0*/  LEA.HI.X.SX32 R105, R7, R14, 0x1, P3 ;  /* 0x0000000e07697211 */ /* 0x000fe400018f0eff */
[----:B------:R-:W-:Y:S02]  /*0ac0*/  MOV R116, 0x3f800000 ;  /* 0x3f80000000747802 */ /* 0x000fe40000000f00 */
[----:B------:R-:W-:-:S02]  /*0ad0*/  MOV R128, 0xff800000 ;  /* 0xff80000000807802 */ /* 0x000fc40000000f00 */
[----:B------:R-:W-:Y:S02]  /*0ae0*/  MOV R121, RZ ;  /* 0x000000ff00797202 */ /* 0x000fe40000000f00 */
[----:B------:R-:W-:Y:S02]  /*0af0*/  MOV R113, RZ ;  /* 0x000000ff00717202 */ /* 0x000fe40000000f00 */
[----:B------:R-:W-:Y:S02]  /*0b00*/  MOV R126, 0xff800000 ;  /* 0xff800000007e7802 */ /* 0x000fe40000000f00 */
[----:B------:R-:W-:Y:S02]  /*0b10*/  MOV R124, 0x3f800000 ;  /* 0x3f800000007c7802 */ /* 0x000fe40000000f00 */
[----:B------:R-:W-:Y:S02]  /*0b20*/  MOV R115, RZ ;  /* 0x000000ff00737202 */ /* 0x000fe40000000f00 */
[----:B------:R-:W-:-:S02]  /*0b30*/  LOP3.LUT R122, R4, 0x17e, R117, 0x78, !PT ;  /* 0x0000017e047a7812 */ /* 0x000fc400078e7875 */
[----:B------:R-:W-:Y:S02]  /*0b40*/  LOP3.LUT R123, R120, 0x40, RZ, 0x3c, !PT ;  /* 0x00000040787b7812 */ /* 0x000fe400078e3cff */
[----:B------:R-:W-:Y:S02]  /*0b50*/  LEA R114, R118, R17, 0x8 ;  /* 0x0000001176727211 */ /* 0x000fe400078e40ff */
.L_x_1:
[----:B------:R-:W-:-:S04]  /*0b60*/  IMAD.WIDE R4, R121, 0x2, R90 ;  /* 0x0000000279047825 */ /* 0x000fc800078e025a */
[C---:B------:R-:W-:Y:S02]  /*0b70*/  IMAD.WIDE R6, R121.reuse, 0x2, R92 ;  /* 0x0000000279067825 */ /* 0x040fe400078e025c */
[----:B------:R-:W2:Y:S02]  /*0b80*/  LDG.E.U16 R5, [R4.64] ;  /* 0x0000000404057981 */ /* 0x000ea4000c1e1500 */
[C---:B------:R-:W-:Y:S02]  /*0b90*/  IMAD.WIDE R8, R121.reuse, 0x2, R98 ;  /* 0x0000000279087825 */ /* 0x040fe400078e0262 */
[----:B------:R-:W3:Y:S02]  /*0ba0*/  LDG.E.U16 R7, [R6.64] ;  /* 0x0000000406077981 */ /* 0x000ee4000c1e1500 */
[C---:B------:R-:W-:Y:S02]  /*0bb0*/  IMAD.WIDE R10, R121.reuse, 0x2, R94 ;  /* 0x00000002790a7825 */ /* 0x040fe400078e025e */
[----:B------:R-:W4:Y:S02]  /*0bc0*/  LDG.E.U16 R9, [R8.64] ;  /* 0x0000000408097981 */ /* 0x000f24000c1e1500 */
[----:B------:R-:W-:-:S02]  /*0bd0*/  IMAD.WIDE R16, R121, 0x2, R104 ;  /* 0x0000000279107825 */ /* 0x000fc400078e0268 */
[----:B------:R-:W5:Y:S02]  /*0be0*/  LDG.E.U16 R11, [R10.64] ;  /* 0x000000040a0b7981 */ /* 0x000f64000c1e1500 */
[C---:B------:R-:W-:Y:S02]  /*0bf0*/  IMAD.WIDE R18, R121.reuse, 0x2, R96 ;  /* 0x0000000279127825 */ /* 0x040fe400078e0260 */
[----:B------:R-:W5:Y:S02]  /*0c00*/  LDG.E.U16 R17, [R16.64] ;  /* 0x0000000410117981 */ /* 0x000f64000c1e1500 */
[C---:B------:R-:W-:Y:S02]  /*0c10*/  IMAD.WIDE R12, R121.reuse, 0x2, R100 ;  /* 0x00000002790c7825 */ /* 0x040fe400078e0264 */
[----:B------:R-:W5:Y:S02]  /*0c20*/  LDG.E.U16 R19, [R18.64] ;  /* 0x0000000412137981 */ /* 0x000f64000c1e1500 */
[----:B------:R-:W-:-:S02]  /*0c30*/  IMAD.WIDE R14, R121, 0x2, R102 ;  /* 0x00000002790e7825 */ /* 0x000fc400078e0266 */
[----:B------:R-:W5:Y:S04]  /*0c40*/  LDG.E.U16 R25, [R12.64] ;  /* 0x000000040c197981 */ /* 0x000f68000c1e1500 */
[----:B------:R-:W5:Y:S04]  /*0c50*/  LDG.E.U16 R27, [R14.64] ;  /* 0x000000040e1b7981 */ /* 0x000f68000c1e1500 */
[----:B------:R-:W-:Y:S01]  /*0c60*/  BAR.SYNC.DEFER_BLOCKING 0x0 ;  /* 0x0000000000007b1d */ /* 0x000fe20000010000 */
[----:B------:R-:W-:-:S04]  /*0c70*/  IMAD.WIDE R138, R113, 0x2, R82 ;  /* 0x00000002718a7825 */ /* 0x000fc800078e0252 */
[----:B------:R-:W-:-:S04]  /*0c80*/  IMAD.WIDE R148, R113, 0x2, R84 ;  /* 0x0000000271947825 */ /* 0x000fc800078e0254 */
[----:B------:R-:W-:-:S04]  /*0c90*/  IMAD.WIDE R140, R113, 0x2, R78 ;  /* 0x00000002718c7825 */ /* 0x000fc800078e024e */
[----:B------:R-:W-:-:S04]  /*0ca0*/  IMAD.WIDE R150, R113, 0x2, R86 ;  /* 0x0000000271967825 */ /* 0x000fc800078e0256 */
[----:B------:R-:W-:-:S04]  /*0cb0*/  IMAD.WIDE R144, R113, 0x2, R88 ;  /* 0x0000000271907825 */ /* 0x000fc800078e0258 */
[----:B------:R-:W-:Y:S01]  /*0cc0*/  IMAD.WIDE R146, R113, 0x2, R80 ;  /* 0x0000000271927825 */ /* 0x000fe200078e0250 */
[----:B--2---:R-:W-:Y:S04]  /*0cd0*/  STS.U16 [R122+0x1000], R5 ;  /* 0x001000057a007388 */ /* 0x004fe80000000400 */
[----:B---3--:R-:W-:Y:S04]  /*0ce0*/  STS.U16 [R122+0x1200], R7 ;  /* 0x001200077a007388 */ /* 0x008fe80000000400 */
[----:B----4-:R-:W-:Y:S04]  /*0cf0*/  STS.U16 [R122+0x1400], R9 ;  /* 0x001400097a007388 */ /* 0x010fe80000000400 */
[----:B-----5:R-:W-:Y:S04]  /*0d00*/  STS.U16 [R122+0x1600], R11 ;  /* 0x0016000b7a007388 */ /* 0x020fe80000000400 */
[----:B------:R-:W-:Y:S04]  /*0d10*/  STS.U16 [R122+0x1c00], R17 ;  /* 0x001c00117a007388 */ /* 0x000fe80000000400 */
[----:B------:R-:W-:Y:S04]  /*0d20*/  STS.U16 [R122+0x1e00], R19 ;  /* 0x001e00137a007388 */ /* 0x000fe80000000400 */
[----:B------:R-:W-:Y:S04]  /*0d30*/  STS.U16 [R122+0x1800], R25 ;  /* 0x001800197a007388 */ /* 0x000fe80000000400 */
[----:B------:R-:W-:Y:S04]  /*0d40*/  STS.U16 [R122+0x1a00], R27 ;  /* 0x001a001b7a007388 */ /* 0x000fe80000000400 */
[----:B------:R-:W-:Y:S06]  /*0d50*/  BAR.SYNC.DEFER_BLOCKING 0x0 ;  /* 0x0000000000007b1d */ /* 0x000fec0000010000 */
[----:B------:R-:W-:Y:S04]  /*0d60*/  LDSM.16.MT88.4 R12, [R114] ;  /* 0x00000000720c783b */ /* 0x000fe80000004200 */
[----:B------:R-:W0:Y:S04]  /*0d70*/  LDSM.16.M88.4 R52, [R119+0x1000] ;  /* 0x001000007734783b */ /* 0x000e280000000200 */
[----:B------:R-:W1:Y:S04]  /*0d80*/  LDSM.16.M88.4 R60, [R119+0x1200] ;  /* 0x00120000773c783b */ /* 0x000e680000000200 */
[----:B------:R-:W2:Y:S04]  /*0d90*/  LDSM.16.M88.4 R68, [R119+0x1400] ;  /* 0x001400007744783b */ /* 0x000ea80000000200 */
[----:B------:R-:W3:Y:S04]  /*0da0*/  LDSM.16.M88.4 R36, [R119+0x1600] ;  /* 0x001600007724783b */ /* 0x000ee80000000200 */
[----:B------:R-:W4:Y:S04]  /*0db0*/  LDSM.16.M88.4 R44, [R119+0x1800] ;  /* 0x00180000772c783b */ /* 0x000f280000000200 */
[----:B------:R-:W2:Y:S04]  /*0dc0*/  LDSM.16.M88.4 R24, [R119+0x1a00] ;  /* 0x001a00007718783b */ /* 0x000ea80000000200 */
[----:B------:R-:W-:Y:S04]  /*0dd0*/  LDSM.16.M88.4 R132, [R119+0x1e00] ;  /* 0x001e00007784783b */ /* 0x000fe80000000200 */
[----:B------:R0:W5:Y:S04]  /*0de0*/  LDG.E.U16 R136, [R138.64] ;  /* 0x000000048a887981 */ /* 0x000168000c1e1500 */
[----:B------:R-:W5:Y:S04]  /*0df0*/  LDG.E.U16 R137, [R148.64] ;  /* 0x0000000494897981 */ /* 0x000f68000c1e1500 */
[----:B------:R1:W5:Y:S01]  /*0e00*/  LDG.E.U16 R140, [R140.64] ;  /* 0x000000048c8c7981 */ /* 0x000362000c1e1500 */
[C---:B0-----:R-:W-:Y:S03]  /*0e10*/  HMMA.16816.F32.BF16 R32, R12.reuse, R52, RZ ;  /* 0x000000340c20723c */ /* 0x041fe600000418ff */
[----:B------:R0:W5:Y:S04]  /*0e20*/  LDG.E.U16 R142, [R150.64] ;  /* 0x00000004968e7981 */ /* 0x000168000c1e1500 */
[----:B------:R0:W5:Y:S01]  /*0e30*/  LDG.E.U16 R143, [R146.64] ;  /* 0x00000004928f7981 */ /* 0x000162000c1e1500 */
[C---:B------:R-:W-:Y:S03]  /*0e40*/  HMMA.16816.F32.BF16 R52, R12.reuse, R54, RZ ;  /* 0x000000360c34723c */ /* 0x040fe600000418ff */
[----:B------:R-:W5:Y:S05]  /*0e50*/  LDG.E.U16 R145, [R144.64] ;  /* 0x0000000490917981 */ /* 0x000f6a000c1e1500 */
[C---:B-1----:R-:W-:Y:S08]  /*0e60*/  HMMA.16816.F32.BF16 R56, R12.reuse, R60, RZ ;  /* 0x0000003c0c38723c */ /* 0x042ff000000418ff */
[----:B------:R-:W-:Y:S01]  /*0e70*/  HMMA.16816.F32.BF16 R60, R12, R62, RZ ;  /* 0x0000003e0c3c723c */ /* 0x000fe200000418ff */
[----:B------:R-:W-:-:S02]  /*0e80*/  FMUL R4, R32, c[0x0][0x188] ;  /* 0x0000620020047a20 */ /* 0x000fc40000400000 */
[----:B------:R-:W-:-:S05]  /*0e90*/  FMUL R5, R33, c[0x0][0x188] ;  /* 0x0000620021057a20 */ /* 0x000fca0000400000 */
[----:B--2---:R-:W-:Y:S01]  /*0ea0*/  HMMA.16816.F32.BF16 R64, R12, R68, RZ ;  /* 0x000000440c40723c */ /* 0x004fe200000418ff */
[----:B------:R-:W-:Y:S01]  /*0eb0*/  FMUL R6, R52, c[0x0][0x188] ;  /* 0x0000620034067a20 */ /* 0x000fe20000400000 */
[----:B------:R-:W-:Y:S01]  /*0ec0*/  FMNMX R5, R4, R5, !PT ;  /* 0x0000000504057209 */ /* 0x000fe20007800000 */
[----:B------:R-:W-:-:S03]  /*0ed0*/  FMUL R4, R53, c[0x0][0x188] ;  /* 0x0000620035047a20 */ /* 0x000fc60000400000 */
[----:B------:R-:W-:Y:S02]  /*0ee0*/  FMNMX R7, R6, R5, !PT ;  /* 0x0000000506077209 */ /* 0x000fe40007800000 */
[----:B------:R-:W-:Y:S01]  /*0ef0*/  HMMA.16816.F32.BF16 R68, R12, R70, RZ ;  /* 0x000000460c44723c */ /* 0x000fe200000418ff */
[----:B------:R-:W-:Y:S01]  /*0f00*/  FMUL R5, R56, c[0x0][0x188] ;  /* 0x0000620038057a20 */ /* 0x000fe20000400000 */
[----:B------:R-:W-:Y:S01]  /*0f10*/  FMNMX R6, R4, R7, !PT ;  /* 0x0000000704067209 */ /* 0x000fe20007800000 */
[----:B------:R-:W-:-:S03]  /*0f20*/  FMUL R4, R57, c[0x0][0x188] ;  /* 0x0000620039047a20 */ /* 0x000fc60000400000 */
[----:B------:R-:W-:Y:S02]  /*0f30*/  FMNMX R7, R5, R6, !PT ;  /* 0x0000000605077209 */ /* 0x000fe40007800000 */
[----:B---3--:R-:W-:Y:S01]  /*0f40*/  HMMA.16816.F32.BF16 R72, R12, R36, RZ ;  /* 0x000000240c48723c */ /* 0x008fe200000418ff */
[----:B------:R-:W-:Y:S01]  /*0f50*/  FMUL R5, R60, c[0x0][0x188] ;  /* 0x000062003c057a20 */ /* 0x000fe20000400000 */
[----:B------:R-:W-:Y:S01]  /*0f60*/  FMNMX R4, R4, R7, !PT ;  /* 0x0000000704047209 */ /* 0x000fe20007800000 */
[----:B------:R-:W-:-:S03]  /*0f70*/  FMUL R8, R61, c[0x0][0x188] ;  /* 0x000062003d087a20 */ /* 0x000fc60000400000 */
[----:B------:R-:W-:Y:S02]  /*0f80*/  FMNMX R11, R5, R4, !PT ;  /* 0x00000004050b7209 */ /* 0x000fe40007800000 */
[----:B------:R-:W1:Y:S01]  /*0f90*/  LDSM.16.M88.4 R4, [R119+0x1c00] ;  /* 0x001c00007704783b */ /* 0x000e620000000200 */
[----:B------:R-:W-:Y:S01]  /*0fa0*/  HMMA.16816.F32.BF16 R36, R12, R38, RZ ;  /* 0x000000260c24723c */ /* 0x000fe200000418ff */
[----:B------:R-:W-:Y:S01]  /*0fb0*/  FMUL R9, R64, c[0x0][0x188] ;  /* 0x0000620040097a20 */ /* 0x000fe20000400000 */
[----:B------:R-:W-:Y:S01]  /*0fc0*/  FMNMX R10, R8, R11, !PT ;  /* 0x0000000b080a7209 */ /* 0x000fe20007800000 */
[----:B------:R-:W-:-:S03]  /*0fd0*/  FMUL R8, R65, c[0x0][0x188] ;  /* 0x0000620041087a20 */ /* 0x000fc60000400000 */
[----:B------:R-:W-:Y:S01]  /*0fe0*/  FMNMX R11, R9, R10, !PT ;  /* 0x0000000a090b7209 */ /* 0x000fe20007800000 */
[----:B------:R-:W-:Y:S01]  /*0ff0*/  FMUL R9, R68, c[0x0][0x188] ;  /* 0x0000620044097a20 */ /* 0x000fe20000400000 */
[----:B----4-:R-:W-:Y:S02]  /*1000*/  HMMA.16816.F32.BF16 R48, R12, R44, RZ ;  /* 0x0000002c0c30723c */ /* 0x010fe400000418ff */
[----:B------:R-:W-:Y:S01]  /*1010*/  FMNMX R10, R8, R11, !PT ;  /* 0x0000000b080a7209 */ /* 0x000fe20007800000 */
[----:B------:R-:W-:-:S03]  /*1020*/  FMUL R8, R69, c[0x0][0x188] ;  /* 0x0000620045087a20 */ /* 0x000fc60000400000 */
[----:B------:R-:W-:Y:S01]  /*1030*/  FMNMX R11, R9, R10, !PT ;  /* 0x0000000a090b7209 */ /* 0x000fe20007800000 */
[----:B------:R-:W-:Y:S01]  /*1040*/  FMUL R9, R72, c[0x0][0x188] ;  /* 0x0000620048097a20 */ /* 0x000fe20000400000 */
[----:B------:R-:W-:Y:S02]  /*1050*/  HMMA.16816.F32.BF16 R44, R12, R46, RZ ;  /* 0x0000002e0c2c723c */ /* 0x000fe400000418ff */
        /* <DEDUP_REMOVED lines=13> */
[----:B-1----:R-:W-:Y:S02]  /*1130*/  HMMA.16816.F32.BF16 R16, R12, R4, RZ ;  /* 0x000000040c10723c */ /* 0x002fe400000418ff */
[----:B------:R-:W-:Y:S01]  /*1140*/  FMNMX R9, R8, R9, !PT ;  /* 0x0000000908097209 */ /* 0x000fe20007800000 */
[----:B------:R-:W-:-:S04]  /*1150*/  FMUL R8, R45, c[0x0][0x188] ;  /* 0x000062002d087a20 */ /* 0x000fc80000400000 */
[----:B------:R-:W-:-:S05]  /*1160*/  FMUL R4, R44, c[0x0][0x188] ;  /* 0x000062002c047a20 */ /* 0x000fca0000400000 */
[----:B------:R-:W-:Y:S01]  /*1170*/  FMNMX R11, R4, R9, !PT ;  /* 0x00000009040b7209 */ /* 0x000fe20007800000 */
[----:B------:R-:W-:Y:S01]  /*1180*/  FMUL R9, R40, c[0x0][0x188] ;  /* 0x0000620028097a20 */ /* 0x000fe20000400000 */
[----:B------:R-:W-:Y:S02]  /*1190*/  HMMA.16816.F32.BF16 R4, R12, R6, RZ ;  /* 0x000000060c04723c */ /* 0x000fe400000418ff */
[----:B------:R-:W-:Y:S01]  /*11a0*/  FMNMX R8, R8, R11, !PT ;  /* 0x0000000b08087209 */ /* 0x000fe20007800000 */
[----:B------:R-:W-:-:S03]  /*11b0*/  FMUL R125, R41, c[0x0][0x188] ;  /* 0x00006200297d7a20 */ /* 0x000fc60000400000 */
        /* <DEDUP_REMOVED lines=11> */
[----:B------:R-:W-:Y:S02]  /*1270*/  FMUL R127, R4, c[0x0][0x188] ;  /* 0x00006200047f7a20 */ /* 0x000fe40000400000 */
        /* <DEDUP_REMOVED lines=10> */
[----:B------:R-:W-:-:S04]  /*1320*/  FMNMX R130, R127, R130, !PT ;  /* 0x000000827f827209 */ /* 0x000fc80007800000 */
[----:B------:R-:W-:-:S05]  /*1330*/  FMNMX R125, R125, R130, !PT ;  /* 0x000000827d7d7209 */ /* 0x000fca0007800000 */
[----:B------:R-:W1:Y:S01]  /*1340*/  SHFL.BFLY PT, R130, R125, 0x2, 0x1f ;  /* 0x0c401f007d827f89 */ /* 0x000e6200000e0000 */
[----:B------:R-:W-:-:S05]  /*1350*/  IMAD.WIDE R132, R113, 0x2, R76 ;  /* 0x0000000271847825 */ /* 0x000fca00078e024c */
[----:B------:R2:W3:Y:S01]  /*1360*/  LDG.E.U16 R135, [R132.64] ;  /* 0x0000000484877981 */ /* 0x0004e2000c1e1500 */
[----:B-1----:R-:W-:Y:S01]  /*1370*/  FMNMX R127, R125, R130, !PT ;  /* 0x000000827d7f7209 */ /* 0x002fe20007800000 */
[----:B------:R-:W-:-:S05]  /*1380*/  IMAD.WIDE R130, R113, 0x2, R2 ;  /* 0x0000000271827825 */ /* 0x000fca00078e0202 */
[----:B------:R-:W4:Y:S04]  /*1390*/  LDG.E.U16 R134, [R130.64] ;  /* 0x0000000482867981 */ /* 0x000f28000c1e1500 */
[----:B------:R-:W1:Y:S04]  /*13a0*/  SHFL.BFLY PT, R152, R127, 0x1, 0x1f ;  /* 0x0c201f007f987f89 */ /* 0x000e6800000e0000 */
[----:B------:R-:W-:Y:S01]  /*13b0*/  BAR.SYNC.DEFER_BLOCKING 0x0 ;  /* 0x0000000000007b1d */ /* 0x000fe20000010000 */
[----:B-1----:R-:W-:-:S04]  /*13c0*/  FMNMX R125, R127, R152, !PT ;  /* 0x000000987f7d7209 */ /* 0x002fc80007800000 */
[----:B------:R-:W-:-:S05]  /*13d0*/  FMNMX R125, R125, R128, !PT ;  /* 0x000000807d7d7209 */ /* 0x000fca0007800000 */
[--C-:B------:R-:W-:Y:S02]  /*13e0*/  FFMA R32, R32, c[0x0][0x188], -R125.reuse ;  /* 0x0000620020207a23 */ /* 0x100fe4000000087d */
[--C-:B------:R-:W-:Y:S02]  /*13f0*/  FFMA R33, R33, c[0x0][0x188], -R125.reuse ;  /* 0x0000620021217a23 */ /* 0x100fe4000000087d */
[----:B------:R-:W-:Y:S02]  /*1400*/  FMUL R138, R32, 1.4426950216293334961 ;  /* 0x3fb8aa3b208a7820 */ /* 0x000fe40000400000 */
[----:B------:R-:W-:Y:S02]  /*1410*/  FMUL R139, R33, 1.4426950216293334961 ;  /* 0x3fb8aa3b218b7820 */ /* 0x000fe40000400000 */
[----:B------:R-:W-:Y:S02]  /*1420*/  FFMA R52, R52, c[0x0][0x188], -R125 ;  /* 0x0000620034347a23 */ /* 0x000fe4000000087d */
[----:B------:R-:W-:-:S02]  /*1430*/  FMUL R32, R34, c[0x0][0x188] ;  /* 0x0000620022207a20 */ /* 0x000fc40000400000 */
[----:B------:R-:W-:Y:S02]  /*1440*/  FMUL R33, R35, c[0x0][0x188] ;  /* 0x0000620023217a20 */ /* 0x000fe40000400000 */
[----:B--2---:R-:W-:Y:S02]  /*1450*/  FMUL R132, R52, 1.4426950216293334961 ;  /* 0x3fb8aa3b34847820 */ /* 0x004fe40000400000 */
[----:B------:R-:W-:Y:S01]  /*1460*/  FFMA R53, R53, c[0x0][0x188], -R125 ;  /* 0x0000620035357a23 */ /* 0x000fe2000000087d */
[----:B------:R-:W-:Y:S01]  /*1470*/  FMNMX R33, R32, R33, !PT ;  /* 0x0000002120217209 */ /* 0x000fe20007800000 */
[----:B------:R-:W-:Y:S02]  /*1480*/  FMUL R52, R54, c[0x0][0x188] ;  /* 0x0000620036347a20 */ /* 0x000fe40000400000 */
[----:B------:R-:W-:Y:S02]  /*1490*/  FMUL R129, R53, 1.4426950216293334961 ;  /* 0x3fb8aa3b35817820 */ /* 0x000fe40000400000 */
[----:B------:R-:W-:Y:S01]  /*14a0*/  FMUL R32, R55, c[0x0][0x188] ;  /* 0x0000620037207a20 */ /* 0x000fe20000400000 */
[----:B------:R-:W-:Y:S01]  /*14b0*/  FMNMX R53, R52, R33, !PT ;  /* 0x0000002134357209 */ /* 0x000fe20007800000 */
[----:B------:R-:W-:-:S03]  /*14c0*/  FMUL R33, R58, c[0x0][0x188] ;  /* 0x000062003a217a20 */ /* 0x000fc60000400000 */
        /* <DEDUP_REMOVED lines=35> */
[----:B------:R-:W-:Y:S02]  /*1700*/  FMUL R33, R26, c[0x0][0x188] ;  /* 0x000062001a217a20 */ /* 0x000fe40000400000 */
[----:B------:R-:W-:Y:S01]  /*1710*/  FFMA R52, R36, c[0x0][0x188], -R125 ;  /* 0x0000620024347a23 */ /* 0x000fe2000000087d */
[----:B------:R-:W-:Y:S01]  /*1720*/  FMNMX R36, R32, R53, !PT ;  /* 0x0000003520247209 */ /* 0x000fe20007800000 */
[----:B------:R-:W-:-:S03]  /*1730*/  FMUL R32, R27, c[0x0][0x188] ;  /* 0x000062001b207a20 */ /* 0x000fc60000400000 */
[----:B------:R-:W-:Y:S01]  /*1740*/  FMNMX R53, R33, R36, !PT ;  /* 0x0000002421357209 */ /* 0x000fe20007800000 */
[----:B------:R-:W-:Y:S02]  /*1750*/  FMUL R33, R18, c[0x0][0x188] ;  /* 0x0000620012217a20 */ /* 0x000fe40000400000 */
[----:B------:R-:W-:Y:S01]  /*1760*/  FFMA R37, R37, c[0x0][0x188], -R125 ;  /* 0x0000620025257a23 */ /* 0x000fe2000000087d */
[----:B------:R-:W-:Y:S01]  /*1770*/  FMNMX R36, R32, R53, !PT ;  /* 0x0000003520247209 */ /* 0x000fe20007800000 */
[----:B------:R-:W-:Y:S02]  /*1780*/  FMUL R32, R19, c[0x0][0x188] ;  /* 0x0000620013207a20 */ /* 0x000fe40000400000 */
[----:B------:R-:W-:Y:S01]  /*1790*/  FMUL R153, R37, 1.4426950216293334961 ;  /* 0x3fb8aa3b25997820 */ /* 0x000fe20000400000 */
        /* <DEDUP_REMOVED lines=12> */
[----:B------:R-:W-:-:S04]  /*1860*/  FMNMX R33, R33, R36, !PT ;  /* 0x0000002421217209 */ /* 0x000fc80007800000 */
[----:B------:R-:W-:-:S05]  /*1870*/  FMNMX R32, R32, R33, !PT ;  /* 0x0000002120207209 */ /* 0x000fca0007800000 */
[----:B------:R-:W1:Y:S01]  /*1880*/  SHFL.BFLY PT, R33, R32, 0x2, 0x1f ;  /* 0x0c401f0020217f89 */ /* 0x000e6200000e0000 */
[--C-:B------:R-:W-:Y:S02]  /*1890*/  FFMA R44, R44, c[0x0][0x188], -R125.reuse ;  /* 0x000062002c2c7a23 */ /* 0x100fe4000000087d */
[----:B------:R-:W-:Y:S02]  /*18a0*/  FFMA R16, R16, c[0x0][0x188], -R125 ;  /* 0x0000620010107a23 */ /* 0x000fe4000000087d */
[----:B------:R-:W-:-:S04]  /*18b0*/  FMUL R44, R44, 1.4426950216293334961 ;  /* 0x3fb8aa3b2c2c7820 */ /* 0x000fc80000400000 */
[----:B0-----:R0:W-:Y:S02]  /*18c0*/  MUFU.EX2 R151, R44 ;  /* 0x0000002c00977308 */ /* 0x0011e40000000800 */
[----:B0-----:R-:W-:Y:S02]  /*18d0*/  FMUL R44, R16, 1.4426950216293334961 ;  /* 0x3fb8aa3b102c7820 */ /* 0x001fe40000400000 */
[----:B------:R-:W-:Y:S01]  /*18e0*/  FFMA R16, R4, c[0x0][0x188], -R125 ;  /* 0x0000620004107a23 */ /* 0x000fe2000000087d */
[----:B-1----:R-:W-:-:S05]  /*18f0*/  FMNMX R33, R32, R33, !PT ;  /* 0x0000002120217209 */ /* 0x002fca0007800000 */
[----:B------:R-:W0:Y:S01]  /*1900*/  SHFL.BFLY PT, R4, R33, 0x1, 0x1f ;  /* 0x0c201f0021047f89 */ /* 0x000e2200000e0000 */
[----:B------:R-:W-:-:S03]  /*1910*/  FFMA R57, R57, c[0x0][0x188], -R125 ;  /* 0x0000620039397a23 */ /* 0x000fc6000000087d */
[----:B-----5:R-:W-:Y:S01]  /*1920*/  STS.U16 [R109+0x1800], R136 ;  /* 0x001800886d007388 */ /* 0x020fe20000000400 */
[--C-:B------:R-:W-:Y:S02]  /*1930*/  FFMA R56, R56, c[0x0][0x188], -R125.reuse ;  /* 0x0000620038387a23 */ /* 0x100fe4000000087d */
[----:B------:R-:W-:Y:S02]  /*1940*/  FMUL R57, R57, 1.4426950216293334961 ;  /* 0x3fb8aa3b39397820 */ /* 0x000fe40000400000 */
[----:B------:R-:W-:Y:S02]  /*1950*/  FMUL R127, R56, 1.4426950216293334961 ;  /* 0x3fb8aa3b387f7820 */ /* 0x000fe40000400000 */
[--C-:B------:R-:W-:Y:S02]  /*1960*/  FFMA R56, R60, c[0x0][0x188], -R125.reuse ;  /* 0x000062003c387a23 */ /* 0x100fe4000000087d */
[----:B------:R0:W-:Y:S01]  /*1970*/  MUFU.EX2 R60, R57 ;  /* 0x00000039003c7308 */ /* 0x0001e20000000800 */
[----:B------:R-:W-:-:S02]  /*1980*/  FFMA R65, R65, c[0x0][0x188], -R125 ;  /* 0x0000620041417a23 */ /* 0x000fc4000000087d */
[----:B------:R-:W-:Y:S01]  /*1990*/  FFMA R41, R41, c[0x0][0x188], -R125 ;  /* 0x0000620029297a23 */ /* 0x000fe2000000087d */
[----:B0-----:R-:W-:-:S04]  /*19a0*/  FMNMX R57, R33, R4, !PT ;  /* 0x0000000421397209 */ /* 0x001fc80007800000 */
[----:B------:R-:W-:Y:S01]  /*19b0*/  FMNMX R57, R57, R126, !PT ;  /* 0x0000007e39397209 */ /* 0x000fe20007800000 */
[----:B------:R-:W-:Y:S02]  /*19c0*/  FADD R4, -R125, R128 ;  /* 0x000000807d047221 */ /* 0x000fe40000000100 */
[----:B------:R-:W-:Y:S02]  /*19d0*/  FMUL R65, R65, 1.4426950216293334961 ;  /* 0x3fb8aa3b41417820 */ /* 0x000fe40000400000 */
[--C-:B------:R-:W-:Y:S02]  /*19e0*/  FFMA R34, R34, c[0x0][0x188], -R57.reuse ;  /* 0x0000620022227a23 */ /* 0x100fe40000000839 */
[----:B------:R-:W-:Y:S02]  /*19f0*/  FFMA R35, R35, c[0x0][0x188], -R57 ;  /* 0x0000620023237a23 */ /* 0x000fe40000000839 */
[----:B------:R-:W-:Y:S02]  /*1a00*/  FFMA R48, R48, c[0x0][0x188], -R125 ;  /* 0x0000620030307a23 */ /* 0x000fe4000000087d */
[----:B------:R-:W-:-:S02]  /*1a10*/  FMUL R41, R41, 1.4426950216293334961 ;  /* 0x3fb8aa3b29297820 */ /* 0x000fc40000400000 */
[----:B------:R-:W-:Y:S02]  /*1a20*/  FMUL R4, R4, 1.4426950216293334961 ;  /* 0x3fb8aa3b04047820 */ /* 0x000fe40000400000 */
[----:B------:R-:W-:Y:S02]  /*1a30*/  FFMA R55, R55, c[0x0][0x188], -R57 ;  /* 0x0000620037377a23 */ /* 0x000fe40000000839 */
[----:B------:R-:W-:Y:S02]  /*1a40*/  FMUL R34, R34, 1.4426950216293334961 ;  /* 0x3fb8aa3b22227820 */ /* 0x000fe40000400000 */
[----:B------:R-:W-:Y:S01]  /*1a50*/  FMUL R35, R35, 1.4426950216293334961 ;  /* 0x3fb8aa3b23237820 */ /* 0x000fe20000400000 */
[----:B------:R-:W-:Y:S01]  /*1a60*/  MUFU.EX2 R133, R65 ;  /* 0x0000004100857308 */ /* 0x000fe20000000800 */
[--C-:B------:R-:W-:Y:S02]  /*1a70*/  FFMA R69, R69, c[0x0][0x188], -R125.reuse ;  /* 0x0000620045457a23 */ /* 0x100fe4000000087d */
[----:B------:R-:W-:-:S02]  /*1a80*/  FFMA R72, R72, c[0x0][0x188], -R125 ;  /* 0x0000620048487a23 */ /* 0x000fc4000000087d */
[----:B------:R-:W-:Y:S02]  /*1a90*/  FMUL R48, R48, 1.4426950216293334961 ;  /* 0x3fb8aa3b30307820 */ /* 0x000fe40000400000 */
[----:B------:R-:W-:Y:S01]  /*1aa0*/  FMUL R55, R55, 1.4426950216293334961 ;  /* 0x3fb8aa3b37377820 */ /* 0x000fe20000400000 */
[----:B------:R0:W1:Y:S01]  /*1ab0*/  MUFU.EX2 R65, R4 ;  /* 0x0000000400417308 */ /* 0x0000620000000800 */
[----:B------:R-:W-:Y:S02]  /*1ac0*/  FMUL R16, R16, 1.4426950216293334961 ;  /* 0x3fb8aa3b10107820 */ /* 0x000fe40000400000 */
[----:B------:R-:W-:Y:S02]  /*1ad0*/  FMUL R141, R69, 1.4426950216293334961 ;  /* 0x3fb8aa3b458d7820 */ /* 0x000fe40000400000 */
[----:B------:R-:W-:-:S03]  /*1ae0*/  FMUL R69, R72, 1.4426950216293334961 ;  /* 0x3fb8aa3b48457820 */ /* 0x000fc60000400000 */
[----:B------:R-:W-:Y:S01]  /*1af0*/  MUFU.EX2 R147, R41 ;  /* 0x0000002900937308 */ /* 0x000fe20000000800 */
[----:B----4-:R-:W-:Y:S04]  /*1b00*/  STS.U16 [R109+0x1000], R134 ;  /* 0x001000866d007388 */ /* 0x010fe80000000400 */
[----:B---3--:R-:W-:Y:S04]  /*1b10*/  STS.U16 [R110+0x1200], R135 ;  /* 0x001200876e007388 */ /* 0x008fe80000000400 */
[----:B------:R-:W-:Y:S04]  /*1b20*/  STS.U16 [R110+0x1a00], R137 ;  /* 0x001a00896e007388 */ /* 0x000fe80000000400 */
[----:B------:R-:W-:Y:S04]  /*1b30*/  STS.U16 [R111+0x1400], R140 ;  /* 0x0014008c6f007388 */ /* 0x000fe80000000400 */
[----:B------:R-:W-:Y:S04]  /*1b40*/  STS.U16 [R111+0x1c00], R142 ;  /* 0x001c008e6f007388 */ /* 0x000fe80000000400 */
[----:B------:R-:W-:Y:S04]  /*1b50*/  STS.U16 [R112+0x1600], R143 ;  /* 0x0016008f70007388 */ /* 0x000fe80000000400 */
[----:B------:R-:W-:Y:S01]  /*1b60*/  STS.U16 [R112+0x1e00], R145 ;  /* 0x001e009170007388 */ /* 0x000fe20000000400 */
[----:B0-----:R-:W-:Y:S01]  /*1b70*/  FADD R4, -R57, R126 ;  /* 0x0000007e39047221 */ /* 0x001fe20000000100 */
[----:B------:R-:W-:Y:S08]  /*1b80*/  MUFU.EX2 R41, R34 ;  /* 0x0000002200297308 */ /* 0x000ff00000000800 */
[----:B------:R0:W-:Y:S01]  /*1b90*/  MUFU.EX2 R128, R35 ;  /* 0x0000002300807308 */ /* 0x0001e20000000800 */
[----:B------:R-:W-:Y:S01]  /*1ba0*/  BAR.SYNC.DEFER_BLOCKING 0x0 ;  /* 0x0000000000007b1d */ /* 0x000fe20000010000 */
[----:B------:R-:W-:-:S06]  /*1bb0*/  FFMA R25, R25, c[0x0][0x188], -R125 ;  /* 0x0000620019197a23 */ /* 0x000fcc000000087d */
[----:B------:R-:W-:Y:S08]  /*1bc0*/  MUFU.EX2 R72, R48 ;  /* 0x0000003000487308 */ /* 0x000ff00000000800 */
[----:B------:R2:W-:Y:S01]  /*1bd0*/  MUFU.EX2 R154, R55 ;  /* 0x00000037009a7308 */ /* 0x0005e20000000800 */
[----:B0-----:R-:W0:Y:S07]  /*1be0*/  LDSM.16.M88.4 R32, [R120+0x1000] ;  /* 0x001000007820783b */ /* 0x001e2e0000000200 */
[----:B------:R3:W-:Y:S01]  /*1bf0*/  MUFU.EX2 R48, R16 ;  /* 0x0000001000307308 */ /* 0x0007e20000000800 */
[----:B--2---:R-:W-:-:S02]  /*1c00*/  FMUL R55, R4, 1.4426950216293334961 ;  /* 0x3fb8aa3b04377820 */ /* 0x004fc40000400000 */
[--C-:B------:R-:W-:Y:S02]  /*1c10*/  FFMA R4, R38, c[0x0][0x188], -R57.reuse ;  /* 0x0000620026047a23 */ /* 0x100fe40000000839 */
[--C-:B---3--:R-:W-:Y:S02]  /*1c20*/  FFMA R16, R39, c[0x0][0x188], -R57.reuse ;  /* 0x0000620027107a23 */ /* 0x108fe40000000839 */
[----:B------:R-:W2:Y:S01]  /*1c30*/  LDSM.16.M88.4 R36, [R120+0x1800] ;  /* 0x001800007824783b */ /* 0x000ea20000000200 */
[----:B------:R-:W-:Y:S02]  /*1c40*/  FFMA R54, R54, c[0x0][0x188], -R57 ;  /* 0x0000620036367a23 */ /* 0x000fe40000000839 */
[----:B------:R-:W-:Y:S01]  /*1c50*/  FMUL R25, R25, 1.4426950216293334961 ;  /* 0x3fb8aa3b19197820 */ /* 0x000fe20000400000 */
[----:B------:R-:W-:Y:S01]  /*1c60*/  MUFU.EX2 R138, R138 ;  /* 0x0000008a008a7308 */ /* 0x000fe20000000800 */
[----:B------:R-:W-:Y:S02]  /*1c70*/  FMUL R54, R54, 1.4426950216293334961 ;  /* 0x3fb8aa3b36367820 */ /* 0x000fe40000400000 */
[----:B------:R-:W-:-:S02]  /*1c80*/  FFMA R73, R73, c[0x0][0x188], -R125 ;  /* 0x0000620049497a23 */ /* 0x000fc4000000087d */
[----:B------:R-:W-:-:S03]  /*1c90*/  FFMA R49, R49, c[0x0][0x188], -R125 ;  /* 0x0000620031317a23 */ /* 0x000fc6000000087d */
[----:B------:R-:W3:Y:S01]  /*1ca0*/  MUFU.EX2 R139, R139 ;  /* 0x0000008b008b7308 */ /* 0x000ee20000000800 */
[--C-:B------:R-:W-:Y:S02]  /*1cb0*/  FFMA R5, R5, c[0x0][0x188], -R125.reuse ;  /* 0x0000620005057a23 */ /* 0x100fe4000000087d */
[----:B------:R-:W-:-:S05]  /*1cc0*/  FFMA R61, R61, c[0x0][0x188], -R125 ;  /* 0x000062003d3d7a23 */ /* 0x000fca000000087d */
[----:B------:R-:W-:Y:S01]  /*1cd0*/  MUFU.EX2 R149, R25 ;  /* 0x0000001900957308 */ /* 0x000fe20000000800 */
[----:B------:R-:W-:Y:S02]  /*1ce0*/  FMUL R73, R73, 1.4426950216293334961 ;  /* 0x3fb8aa3b49497820 */ /* 0x000fe40000400000 */
[----:B------:R-:W-:-:S05]  /*1cf0*/  FMUL R49, R49, 1.4426950216293334961 ;  /* 0x3fb8aa3b31317820 */ /* 0x000fca0000400000 */
[----:B------:R-:W-:Y:S01]  /*1d00*/  MUFU.EX2 R132, R132 ;  /* 0x0000008400847308 */ /* 0x000fe20000000800 */
[----:B------:R-:W-:Y:S02]  /*1d10*/  FFMA R67, R67, c[0x0][0x188], -R57 ;  /* 0x0000620043437a23 */ /* 0x000fe40000000839 */
[----:B------:R-:W-:-:S05]  /*1d20*/  FFMA R45, R45, c[0x0][0x188], -R125 ;  /* 0x000062002d2d7a23 */ /* 0x000fca000000087d */
[----:B------:R-:W-:Y:S01]  /*1d30*/  MUFU.EX2 R129, R129 ;  /* 0x0000008100817308 */ /* 0x000fe20000000800 */
[----:B------:R-:W-:Y:S02]  /*1d40*/  FFMA R13, R13, c[0x0][0x188], -R125 ;  /* 0x000062000d0d7a23 */ /* 0x000fe4000000087d */
[----:B------:R-:W-:-:S05]  /*1d50*/  FFMA R58, R58, c[0x0][0x188], -R57 ;  /* 0x000062003a3a7a23 */ /* 0x000fca0000000839 */
[----:B------:R-:W-:Y:S01]  /*1d60*/  MUFU.EX2 R25, R54 ;  /* 0x0000003600197308 */ /* 0x000fe20000000800 */
[----:B------:R-:W-:-:S07]  /*1d70*/  FMUL R5, R5, 1.4426950216293334961 ;  /* 0x3fb8aa3b05057820 */ /* 0x000fce0000400000 */
[----:B------:R-:W4:Y:S01]  /*1d80*/  MUFU.EX2 R55, R55 ;  /* 0x0000003700377308 */ /* 0x000f220000000800 */
[--C-:B------:R-:W-:Y:S02]  /*1d90*/  FFMA R59, R59, c[0x0][0x188], -R57.reuse ;  /* 0x000062003b3b7a23 */ /* 0x100fe40000000839 */
[----:B------:R-:W-:Y:S02]  /*1da0*/  FFMA R66, R66, c[0x0][0x188], -R57 ;  /* 0x0000620042427a23 */ /* 0x000fe40000000839 */
[----:B------:R-:W-:Y:S02]  /*1db0*/  FMUL R61, R61, 1.4426950216293334961 ;  /* 0x3fb8aa3b3d3d7820 */ /* 0x000fe40000400000 */
[--C-:B------:R-:W-:Y:S01]  /*1dc0*/  FFMA R40, R40, c[0x0][0x188], -R125.reuse ;  /* 0x0000620028287a23 */ /* 0x100fe2000000087d */
[----:B------:R-:W-:Y:S01]  /*1dd0*/  MUFU.EX2 R144, R73 ;  /* 0x0000004900907308 */ /* 0x000fe20000000800 */
[----:B------:R-:W-:Y:S02]  /*1de0*/  FFMA R17, R17, c[0x0][0x188], -R125 ;  /* 0x0000620011117a23 */ /* 0x000fe4000000087d */
[----:B------:R-:W-:-:S02]  /*1df0*/  FMUL R67, R67, 1.4426950216293334961 ;  /* 0x3fb8aa3b43437820 */ /* 0x000fc40000400000 */
[----:B------:R-:W-:Y:S02]  /*1e00*/  FMUL R45, R45, 1.4426950216293334961 ;  /* 0x3fb8aa3b2d2d7820 */ /* 0x000fe40000400000 */
[----:B------:R-:W-:Y:S01]  /*1e10*/  FFMA R24, R24, c[0x0][0x188], -R125 ;  /* 0x0000620018187a23 */ /* 0x000fe2000000087d */
[----:B------:R-:W5:Y:S01]  /*1e20*/  MUFU.EX2 R127, R127 ;  /* 0x0000007f007f7308 */ /* 0x000f620000000800 */
[----:B------:R-:W-:Y:S02]  /*1e30*/  FMUL R13, R13, 1.4426950216293334961 ;  /* 0x3fb8aa3b0d0d7820 */ /* 0x000fe40000400000 */
[----:B------:R-:W-:Y:S02]  /*1e40*/  FMUL R58, R58, 1.4426950216293334961 ;  /* 0x3fb8aa3b3a3a7820 */ /* 0x000fe40000400000 */
[----:B------:R-:W-:Y:S02]  /*1e50*/  FMUL R59, R59, 1.4426950216293334961 ;  /* 0x3fb8aa3b3b3b7820 */ /* 0x000fe40000400000 */
[----:B------:R-:W-:Y:S01]  /*1e60*/  FFMA R70, R70, c[0x0][0x188], -R57 ;  /* 0x0000620046467a23 */ /* 0x000fe20000000839 */
[----:B------:R-:W-:Y:S01]  /*1e70*/  MUFU.EX2 R73, R49 ;  /* 0x0000003100497308 */ /* 0x000fe20000000800 */
[----:B------:R-:W-:-:S02]  /*1e80*/  FMUL R40, R40, 1.4426950216293334961 ;  /* 0x3fb8aa3b28287820 */ /* 0x000fc40000400000 */
[----:B------:R-:W-:Y:S02]  /*1e90*/  FMUL R17, R17, 1.4426950216293334961 ;  /* 0x3fb8aa3b11117820 */ /* 0x000fe40000400000 */
[----:B------:R-:W-:-:S03]  /*1ea0*/  FFMA R8, R8, c[0x0][0x188], -R125 ;  /* 0x0000620008087a23 */ /* 0x000fc6000000087d */
[----:B------:R0:W-:Y:S01]  /*1eb0*/  MUFU.EX2 R49, R5 ;  /* 0x0000000500317308 */ /* 0x0001e20000000800 */
[----:B------:R-:W-:Y:S02]  /*1ec0*/  FMUL R56, R56, 1.4426950216293334961 ;  /* 0x3fb8aa3b38387820 */ /* 0x000fe40000400000 */
[----:B------:R-:W-:Y:S02]  /*1ed0*/  FMUL R52, R52, 1.4426950216293334961 ;  /* 0x3fb8aa3b34347820 */ /* 0x000fe40000400000 */
[----:B------:R-:W-:Y:S02]  /*1ee0*/  FMUL R24, R24, 1.4426950216293334961 ;  /* 0x3fb8aa3b18187820 */ /* 0x000fe40000400000 */
[--C-:B------:R-:W-:Y:S01]  /*1ef0*/  FFMA R62, R62, c[0x0][0x188], -R57.reuse ;  /* 0x000062003e3e7a23 */ /* 0x100fe20000000839 */
[----:B------:R-:W-:Y:S01]  /*1f00*/  MUFU.EX2 R131, R61 ;  /* 0x0000003d00837308 */ /* 0x000fe20000000800 */
[----:B0-----:R-:W-:Y:S02]  /*1f10*/  FMUL R5, R66, 1.4426950216293334961 ;  /* 0x3fb8aa3b42057820 */ /* 0x001fe40000400000 */
[----:B------:R-:W-:-:S02]  /*1f20*/  FFMA R63, R63, c[0x0][0x188], -R57 ;  /* 0x000062003f3f7a23 */ /* 0x000fc40000000839 */
[----:B------:R-:W-:-:S03]  /*1f30*/  FMUL R8, R8, 1.4426950216293334961 ;  /* 0x3fb8aa3b08087820 */ /* 0x000fc60000400000 */
[----:B------:R3:W-:Y:S01]  /*1f40*/  MUFU.EX2 R66, R67 ;  /* 0x0000004300427308 */ /* 0x0007e20000000800 */
[----:B------:R-:W-:Y:S02]  /*1f50*/  FFMA R71, R71, c[0x0][0x188], -R57 ;  /* 0x0000620047477a23 */ /* 0x000fe40000000839 */
[C---:B-1----:R-:W-:Y:S02]  /*1f60*/  FMUL R28, R65.reuse, R28 ;  /* 0x0000001c411c7220 */ /* 0x042fe40000400000 */
[----:B------:R-:W-:-:S03]  /*1f70*/  FMUL R29, R65, R29 ;  /* 0x0000001d411d7220 */ /* 0x000fc60000400000 */
[----:B------:R0:W-:Y:S01]  /*1f80*/  MUFU.EX2 R61, R13 ;  /* 0x0000000d003d7308 */ /* 0x0001e20000000800 */
[----:B---3--:R-:W-:Y:S02]  /*1f90*/  FADD R67, R138, R139 ;  /* 0x0000008b8a437221 */ /* 0x008fe40000000000 */
[C---:B----4-:R-:W-:Y:S02]  /*1fa0*/  FMUL R30, R55.reuse, R30 ;  /* 0x0000001e371e7220 */ /* 0x050fe40000400000 */
[----:B------:R-:W-:-:S03]  /*1fb0*/  FMUL R31, R55, R31 ;  /* 0x0000001f371f7220 */ /* 0x000fc60000400000 */
[----:B------:R1:W3:Y:S01]  /*1fc0*/  MUFU.EX2 R155, R58 ;  /* 0x0000003a009b7308 */ /* 0x0002e20000000800 */
[----:B0-----:R-:W-:Y:S02]  /*1fd0*/  FMUL R13, R70, 1.4426950216293334961 ;  /* 0x3fb8aa3b460d7820 */ /* 0x001fe40000400000 */
[----:B------:R-:W-:Y:S01]  /*1fe0*/  FADD R70, R41, R128 ;  /* 0x0000008029467221 */ /* 0x000fe20000000000 */
[----:B------:R-:W-:Y:S01]  /*1ff0*/  F2FP.BF16.PACK_AB R41, R128, R41 ;  /* 0x000000298029723e */ /* 0x000fe200000010ff */
[----:B------:R-:W-:-:S03]  /*2000*/  FMUL R62, R62, 1.4426950216293334961 ;  /* 0x3fb8aa3b3e3e7820 */ /* 0x000fc60000400000 */
[----:B------:R-:W-:Y:S01]  /*2010*/  MUFU.EX2 R152, R45 ;  /* 0x0000002d00987308 */ /* 0x000fe20000000800 */
[----:B-1----:R-:W-:Y:S01]  /*2020*/  FFMA R58, R42, c[0x0][0x188], -R57 ;  /* 0x000062002a3a7a23 */ /* 0x002fe20000000839 */
[----:B------:R-:W-:Y:S01]  /*2030*/  F2FP.BF16.PACK_AB R42, R129, R132 ;  /* 0x00000084812a723e */ /* 0x000fe200000010ff */
[----:B------:R-:W-:Y:S02]  /*2040*/  FMUL R63, R63, 1.4426950216293334961 ;  /* 0x3fb8aa3b3f3f7820 */ /* 0x000fe40000400000 */
[----:B------:R-:W-:-:S03]  /*2050*/  FADD R132, R132, R67 ;  /* 0x0000004384847221 */ /* 0x000fc60000000000 */
[----:B------:R0:W1:Y:S01]  /*2060*/  MUFU.EX2 R156, R59 ;  /* 0x0000003b009c7308 */ /* 0x0000620000000800 */
[----:B------:R-:W-:Y:S02]  /*2070*/  FMUL R20, R65, R20 ;  /* 0x0000001441147220 */ /* 0x000fe40000400000 */
[----:B------:R-:W-:-:S05]  /*2080*/  FMUL R22, R55, R22 ;  /* 0x0000001637167220 */ /* 0x000fca0000400000 */
[----:B------:R4:W-:Y:S01]  /*2090*/  MUFU.EX2 R146, R40 ;  /* 0x0000002800927308 */ /* 0x0009e20000000800 */
[----:B0-----:R-:W-:Y:S01]  /*20a0*/  FFMA R59, R43, c[0x0][0x188], -R57 ;  /* 0x000062002b3b7a23 */ /* 0x001fe20000000839 */
[----:B------:R-:W-:Y:S01]  /*20b0*/  F2FP.BF16.PACK_AB R43, R154, R25 ;  /* 0x000000199a2b723e */ /* 0x000fe200000010ff */
[----:B------:R-:W-:-:S05]  /*20c0*/  FMUL R21, R65, R21 ;  /* 0x0000001541157220 */ /* 0x000fca0000400000 */
[----:B------:R0:W-:Y:S01]  /*20d0*/  MUFU.EX2 R45, R17 ;  /* 0x00000011002d7308 */ /* 0x0001e20000000800 */
[----:B----4-:R-:W-:Y:S01]  /*20e0*/  F2FP.BF16.PACK_AB R40, R139, R138 ;  /* 0x0000008a8b28723e */ /* 0x010fe200000010ff */
[----:B------:R-:W-:Y:S02]  /*20f0*/  FMUL R23, R55, R23 ;  /* 0x0000001737177220 */ /* 0x000fe40000400000 */
[----:B------:R-:W-:-:S04]  /*2100*/  FFMA R54, R47, c[0x0][0x188], -R57 ;  /* 0x000062002f367a23 */ /* 0x000fc80000000839 */
[----:B------:R-:W4:Y:S01]  /*2110*/  MUFU.EX2 R130, R56 ;  /* 0x0000003800827308 */ /* 0x000f220000000800 */
[----:B0-----:R-:W-:Y:S02]  /*2120*/  FFMA R17, R50, c[0x0][0x188], -R57 ;  /* 0x0000620032117a23 */ /* 0x001fe40000000839 */
[----:B------:R-:W-:Y:S02]  /*2130*/  FADD R132, R129, R132 ;  /* 0x0000008481847221 */ /* 0x000fe40000000000 */
[----:B------:R-:W-:-:S03]  /*2140*/  FMUL R17, R17, 1.4426950216293334961 ;  /* 0x3fb8aa3b11117820 */ /* 0x000fc60000400000 */
[----:B------:R0:W-:Y:S01]  /*2150*/  MUFU.EX2 R148, R24 ;  /* 0x0000001800947308 */ /* 0x0001e20000000800 */
[----:B------:R-:W-:Y:S02]  /*2160*/  FMUL R16, R16, 1.4426950216293334961 ;  /* 0x3fb8aa3b10107820 */ /* 0x000fe40000400000 */
[----:B------:R-:W-:-:S05]  /*2170*/  FFMA R51, R51, c[0x0][0x188], -R57 ;  /* 0x0000620033337a23 */ /* 0x000fca0000000839 */
[----:B------:R-:W-:Y:S01]  /*2180*/  MUFU.EX2 R150, R52 ;  /* 0x0000003400967308 */ /* 0x000fe20000000800 */
[----:B0-----:R-:W-:Y:S02]  /*2190*/  FMUL R24, R4, 1.4426950216293334961 ;  /* 0x3fb8aa3b04187820 */ /* 0x001fe40000400000 */
[----:B------:R-:W-:-:S05]  /*21a0*/  FFMA R4, R46, c[0x0][0x188], -R57 ;  /* 0x000062002e047a23 */ /* 0x000fca0000000839 */
[----:B------:R0:W-:Y:S01]  /*21b0*/  MUFU.EX2 R52, R8 ;  /* 0x0000000800347308 */ /* 0x0001e20000000800 */
[----:B------:R-:W-:-:S07]  /*21c0*/  FFMA R64, R64, c[0x0][0x188], -R125 ;  /* 0x0000620040407a23 */ /* 0x000fce000000087d */
[----:B------:R1:W-:Y:S01]  /*21d0*/  MUFU.EX2 R157, R62 ;  /* 0x0000003e009d7308 */ /* 0x0003e20000000800 */
[----:B0-----:R-:W-:Y:S02]  /*21e0*/  FMUL R8, R71, 1.4426950216293334961 ;  /* 0x3fb8aa3b47087820 */ /* 0x001fe40000400000 */
[----:B------:R-:W-:-:S05]  /*21f0*/  FADD R71, R25, R70 ;  /* 0x0000004619477221 */ /* 0x000fca0000000000 */
[----:B------:R0:W2:Y:S01]  /*2200*/  MUFU.EX2 R158, R63 ;  /* 0x0000003f009e7308 */ /* 0x0000a20000000800 */
[----:B-1----:R-:W-:Y:S02]  /*2210*/  FFMA R62, R26, c[0x0][0x188], -R57 ;  /* 0x000062001a3e7a23 */ /* 0x002fe40000000839 */
[----:B------:R-:W-:-:S05]  /*2220*/  FADD R154, R154, R71 ;  /* 0x000000479a9a7221 */ /* 0x000fca0000000000 */
[----:B------:R1:W-:Y:S01]  /*2230*/  MUFU.EX2 R47, R24 ;  /* 0x00000018002f7308 */ /* 0x0003e20000000800 */
[----:B0-----:R-:W-:Y:S02]  /*2240*/  FFMA R63, R27, c[0x0][0x188], -R57 ;  /* 0x000062001b3f7a23 */ /* 0x001fe40000000839 */
[----:B------:R-:W-:-:S05]  /*2250*/  FMUL R64, R64, 1.4426950216293334961 ;  /* 0x3fb8aa3b40407820 */ /* 0x000fca0000400000 */
[----:B------:R5:W-:Y:S01]  /*2260*/  MUFU.EX2 R46, R17 ;  /* 0x00000011002e7308 */ /* 0x000be20000000800 */
[----:B-1----:R-:W-:Y:S01]  /*2270*/  HMMA.16816.F32.BF16 R24, R40, R32, R28 ;  /* 0x000000202818723c */ /* 0x002fe2000004181c */
[----:B------:R-:W-:-:S06]  /*2280*/  FFMA R68, R68, c[0x0][0x188], -R125 ;  /* 0x0000620044447a23 */ /* 0x000fcc000000087d */
[----:B------:R0:W-:Y:S01]  /*2290*/  MUFU.EX2 R50, R16 ;  /* 0x0000001000327308 */ /* 0x0001e20000000800 */
[----:B-----5:R-:W-:Y:S01]  /*22a0*/  FADD R17, R127, R132 ;  /* 0x000000847f117221 */ /* 0x020fe20000000000 */
[----:B--2---:R-:W-:Y:S01]  /*22b0*/  HMMA.16816.F32.BF16 R40, R40, R36, R20 ;  /* 0x000000242828723c */ /* 0x004fe20000041814 */
[----:B------:R-:W1:Y:S02]  /*22c0*/  LDSM.16.M88.4 R20, [R123+0x1000] ;  /* 0x001000007b14783b */ /* 0x000e640000000200 */
[----:B------:R-:W-:Y:S02]  /*22d0*/  FADD R17, R60, R17 ;  /* 0x000000113c117221 */ /* 0x000fe40000000000 */
[----:B0-----:R-:W-:Y:S02]  /*22e0*/  FMUL R16, R51, 1.4426950216293334961 ;  /* 0x3fb8aa3b33107820 */ /* 0x001fe40000400000 */
[--C-:B------:R-:W-:Y:S02]  /*22f0*/  FFMA R51, R19, c[0x0][0x188], -R57.reuse ;  /* 0x0000620013337a23 */ /* 0x100fe40000000839 */
[----:B---3--:R-:W-:Y:S01]  /*2300*/  FADD R19, R155, R154 ;  /* 0x0000009a9b137221 */ /* 0x008fe20000000000 */
[----:B------:R-:W-:Y:S01]  /*2310*/  F2FP.BF16.PACK_AB R29, R156, R155 ;  /* 0x0000009b9c1d723e */ /* 0x000fe200000010ff */
[----:B------:R-:W0:Y:S01]  /*2320*/  MUFU.EX2 R64, R64 ;  /* 0x0000004000407308 */ /* 0x000e220000000800 */
[----:B----4-:R-:W-:Y:S01]  /*2330*/  F2FP.BF16.PACK_AB R30, R131, R130 ;  /* 0x00000082831e723e */ /* 0x010fe200000010ff */
[----:B------:R-:W-:-:S02]  /*2340*/  FFMA R32, R18, c[0x0][0x188], -R57 ;  /* 0x0000620012207a23 */ /* 0x000fc40000000839 */
[----:B------:R-:W-:Y:S02]  /*2350*/  FADD R130, R130, R17 ;  /* 0x0000001182827221 */ /* 0x000fe40000000000 */
[----:B------:R-:W-:Y:S02]  /*2360*/  FADD R156, R156, R19 ;  /* 0x000000139c9c7221 */ /* 0x000fe40000000000 */
[----:B------:R2:W-:Y:S01]  /*2370*/  MUFU.EX2 R33, R16 ;  /* 0x0000001000217308 */ /* 0x0005e20000000800 */
[----:B------:R-:W-:Y:S01]  /*2380*/  FMUL R68, R68, 1.4426950216293334961 ;  /* 0x3fb8aa3b44447820 */ /* 0x000fe20000400000 */
[----:B------:R-:W-:Y:S02]  /*2390*/  F2FP.BF16.PACK_AB R28, R60, R127 ;  /* 0x0000007f3c1c723e */ /* 0x000fe400000010ff */
[----:B------:R-:W-:Y:S01]  /*23a0*/  F2FP.BF16.PACK_AB R31, R158, R157 ;  /* 0x0000009d9e1f723e */ /* 0x000fe200000010ff */
[----:B--2---:R-:W2:Y:S03]  /*23b0*/  LDSM.16.M88.4 R16, [R123+0x1800] ;  /* 0x001800007b10783b */ /* 0x004ea60000000200 */
[----:B------:R-:W3:Y:S01]  /*23c0*/  MUFU.EX2 R68, R68 ;  /* 0x0000004400447308 */ /* 0x000ee20000000800 */
[----:B------:R-:W-:-:S02]  /*23d0*/  FFMA R9, R9, c[0x0][0x188], -R125 ;  /* 0x0000620009097a23 */ /* 0x000fc4000000087d */
[----:B------:R-:W-:Y:S01]  /*23e0*/  FMUL R4, R4, 1.4426950216293334961 ;  /* 0x3fb8aa3b04047820 */ /* 0x000fe20000400000 */
[----:B------:R-:W-:Y:S01]  /*23f0*/  HMMA.16816.F32.BF16 R24, R28, R34, R24 ;  /* 0x000000221c18723c */ /* 0x000fe20000041818 */
[----:B------:R-:W-:-:S03]  /*2400*/  FADD R131, R131, R130 ;  /* 0x0000008283837221 */ /* 0x000fc60000000000 */
[----:B------:R-:W4:Y:S01]  /*2410*/  MUFU.EX2 R5, R5 ;  /* 0x0000000500057308 */ /* 0x000f220000000800 */
[----:B------:R-:W-:Y:S02]  /*2420*/  FMUL R9, R9, 1.4426950216293334961 ;  /* 0x3fb8aa3b09097820 */ /* 0x000fe40000400000 */
[----:B------:R-:W-:Y:S01]  /*2430*/  FFMA R12, R12, c[0x0][0x188], -R125 ;  /* 0x000062000c0c7a23 */ /* 0x000fe2000000087d */
[----:B------:R-:W-:Y:S01]  /*2440*/  HMMA.16816.F32.BF16 R40, R28, R38, R40 ;  /* 0x000000261c28723c */ /* 0x000fe20000041828 */
[----:B------:R-:W-:-:S03]  /*2450*/  FFMA R74, R74, c[0x0][0x188], -R57 ;  /* 0x000062004a4a7a23 */ /* 0x000fc60000000839 */
[----:B------:R-:W5:Y:S01]  /*2460*/  MUFU.EX2 R141, R141 ;  /* 0x0000008d008d7308 */ /* 0x000f620000000800 */
[----:B------:R-:W-:Y:S02]  /*2470*/  FADD R157, R157, R156 ;  /* 0x0000009c9d9d7221 */ /* 0x000fe40000000000 */
[----:B------:R-:W-:-:S05]  /*2480*/  FMUL R12, R12, 1.4426950216293334961 ;  /* 0x3fb8aa3b0c0c7820 */ /* 0x000fca0000400000 */
[----:B------:R-:W-:Y:S01]  /*2490*/  MUFU.EX2 R13, R13 ;  /* 0x0000000d000d7308 */ /* 0x000fe20000000800 */
[----:B------:R-:W-:-:S07]  /*24a0*/  FFMA R35, R7, c[0x0][0x188], -R57 ;  /* 0x0000620007237a23 */ /* 0x000fce0000000839 */
[----:B------:R-:W0:Y:S01]  /*24b0*/  MUFU.EX2 R8, R8 ;  /* 0x0000000800087308 */ /* 0x000e220000000800 */
[----:B------:R-:W-:-:S07]  /*24c0*/  FFMA R75, R75, c[0x0][0x188], -R57 ;  /* 0x000062004b4b7a23 */ /* 0x000fce0000000839 */
[----:B------:R0:W-:Y:S01]  /*24d0*/  MUFU.EX2 R67, R4 ;  /* 0x0000000400437308 */ /* 0x0001e20000000800 */
[----:B------:R-:W-:Y:S02]  /*24e0*/  FADD R158, R158, R157 ;  /* 0x0000009d9e9e7221 */ /* 0x000fe40000000000 */
[----:B0-----:R-:W-:-:S05]  /*24f0*/  FADD R4, R64, R131 ;  /* 0x0000008340047221 */ /* 0x001fca0000000000 */
[----:B------:R0:W-:Y:S01]  /*2500*/  MUFU.EX2 R53, R9 ;  /* 0x0000000900357308 */ /* 0x0001e20000000800 */
[----:B------:R-:W-:Y:S02]  /*2510*/  FADD R7, R133, R4 ;  /* 0x0000000485077221 */ /* 0x000fe40000000000 */
[----:B------:R-:W-:-:S05]  /*2520*/  FFMA R34, R6, c[0x0][0x188], -R57 ;  /* 0x0000620006227a23 */ /* 0x000fca0000000839 */
[----:B------:R-:W1:Y:S01]  /*2530*/  MUFU.EX2 R69, R69 ;  /* 0x0000004500457308 */ /* 0x000e620000000800 */
[----:B0-----:R-:W-:Y:S02]  /*2540*/  FMUL R9, R74, 1.4426950216293334961 ;  /* 0x3fb8aa3b4a097820 */ /* 0x001fe40000400000 */
[----:B---3--:R-:W-:Y:S02]  /*2550*/  FADD R6, R68, R7 ;  /* 0x0000000744067221 */ /* 0x008fe40000000000 */
[----:B----4-:R-:W-:-:S03]  /*2560*/  FADD R7, R5, R158 ;  /* 0x0000009e05077221 */ /* 0x010fc60000000000 */
[----:B------:R0:W-:Y:S01]  /*2570*/  MUFU.EX2 R56, R12 ;  /* 0x0000000c00387308 */ /* 0x0001e20000000800 */
[----:B-----5:R-:W-:Y:S01]  /*2580*/  FADD R30, R141, R6 ;  /* 0x000000068d1e7221 */ /* 0x020fe20000000000 */
[----:B------:R-:W-:Y:S01]  /*2590*/  F2FP.BF16.PACK_AB R4, R133, R64 ;  /* 0x000000408504723e */ /* 0x000fe200000010ff */
[----:B------:R-:W-:Y:S02]  /*25a0*/  FADD R28, R66, R7 ;  /* 0x00000007421c7221 */ /* 0x000fe40000000000 */
[----:B0-----:R-:W-:-:S03]  /*25b0*/  FMUL R12, R75, 1.4426950216293334961 ;  /* 0x3fb8aa3b4b0c7820 */ /* 0x001fc60000400000 */
[----:B------:R-:W0:Y:S01]  /*25c0*/  MUFU.EX2 R9, R9 ;  /* 0x0000000900097308 */ /* 0x000e220000000800 */
[----:B------:R-:W-:Y:S02]  /*25d0*/  F2FP.BF16.PACK_AB R6, R141, R68 ;  /* 0x000000448d06723e */ /* 0x000fe400000010ff */
[----:B------:R-:W-:Y:S02]  /*25e0*/  F2FP.BF16.PACK_AB R5, R66, R5 ;  /* 0x000000054205723e */ /* 0x000fe400000010ff */
[----:B------:R-:W-:-:S03]  /*25f0*/  F2FP.BF16.PACK_AB R7, R8, R13 ;  /* 0x0000000d0807723e */ /* 0x000fc600000010ff */
[----:B------:R-:W3:Y:S01]  /*2600*/  MUFU.EX2 R12, R12 ;  /* 0x0000000c000c7308 */ /* 0x000ee20000000800 */
[----:B------:R-:W-:Y:S02]  /*2610*/  FADD R13, R13, R28 ;  /* 0x0000001c0d0d7221 */ /* 0x000fe40000000000 */
[----:B-1----:R-:W-:Y:S01]  /*2620*/  FADD R29, R69, R30 ;  /* 0x0000001e451d7221 */ /* 0x002fe20000000000 */
[C---:B------:R-:W-:Y:S04]  /*2630*/  HMMA.16816.F32.BF16 R24, R4.reuse, R20, R24 ;  /* 0x000000140418723c */ /* 0x040fe80000041818 */
[----:B------:R-:W1:Y:S03]  /*2640*/  MUFU.EX2 R153, R153 ;  /* 0x0000009900997308 */ /* 0x000e660000000800 */
[----:B------:R-:W-:Y:S01]  /*2650*/  FADD R20, R8, R13 ;  /* 0x0000000d08147221 */ /* 0x000fe20000000000 */
[----:B--2---:R-:W-:Y:S01]  /*2660*/  HMMA.16816.F32.BF16 R40, R4, R16, R40 ;  /* 0x000000100428723c */ /* 0x004fe20000041828 */
[----:B------:R-:W-:Y:S01]  /*2670*/  FFMA R37, R11, c[0x0][0x188], -R57 ;  /* 0x000062000b257a23 */ /* 0x000fe20000000839 */
[----:B------:R-:W2:Y:S01]  /*2680*/  LDSM.16.M88.4 R4, [R120+0x1080] ;  /* 0x001080007804783b */ /* 0x000ea20000000200 */
[----:B------:R-:W-:-:S02]  /*2690*/  FADD R29, R144, R29 ;  /* 0x0000001d901d7221 */ /* 0x000fc40000000000 */
[----:B0-----:R-:W-:Y:S02]  /*26a0*/  FADD R11, R9, R20 ;  /* 0x00000014090b7221 */ /* 0x001fe40000000000 */
[----:B------:R-:W-:Y:S02]  /*26b0*/  FFMA R36, R10, c[0x0][0x188], -R57 ;  /* 0x000062000a247a23 */ /* 0x000fe40000000839 */
[----:B------:R-:W-:Y:S02]  /*26c0*/  FADD R10, R150, R29 ;  /* 0x0000001d960a7221 */ /* 0x000fe40000000000 */
[----:B---3--:R-:W-:Y:S02]  /*26d0*/  FADD R16, R12, R11 ;  /* 0x0000000b0c107221 */ /* 0x008fe40000000000 */
[----:B------:R-:W-:Y:S01]  /*26e0*/  FMUL R54, R54, 1.4426950216293334961 ;  /* 0x3fb8aa3b36367820 */ /* 0x000fe20000400000 */
[----:B------:R-:W-:Y:S01]  /*26f0*/  F2FP.BF16.PACK_AB R9, R12, R9 ;  /* 0x000000090c09723e */ /* 0x000fe200000010ff */
[----:B-1----:R-:W-:-:S02]  /*2700*/  FADD R13, R153, R10 ;  /* 0x0000000a990d7221 */ /* 0x002fc40000000000 */
[----:B------:R-:W-:Y:S01]  /*2710*/  FMUL R58, R58, 1.4426950216293334961 ;  /* 0x3fb8aa3b3a3a7820 */ /* 0x000fe20000400000 */
[----:B------:R-:W-:Y:S01]  /*2720*/  F2FP.BF16.PACK_AB R8, R144, R69 ;  /* 0x000000459008723e */ /* 0x000fe200000010ff */
[----:B------:R-:W-:Y:S01]  /*2730*/  FADD R21, R47, R16 ;  /* 0x000000102f157221 */ /* 0x000fe20000000000 */
[----:B------:R-:W0:Y:S01]  /*2740*/  MUFU.EX2 R54, R54 ;  /* 0x0000003600367308 */ /* 0x000e220000000800 */
[----:B------:R-:W-:Y:S01]  /*2750*/  FADD R12, R72, R13 ;  /* 0x0000000d480c7221 */ /* 0x000fe20000000000 */
[----:B------:R-:W-:Y:S01]  /*2760*/  F2FP.BF16.PACK_AB R10, R153, R150 ;  /* 0x00000096990a723e */ /* 0x000fe200000010ff */
[C---:B------:R-:W-:Y:S01]  /*2770*/  FADD R21, R50.reuse, R21 ;  /* 0x0000001532157221 */ /* 0x040fe20000000000 */
[----:B------:R-:W-:Y:S01]  /*2780*/  F2FP.BF16.PACK_AB R11, R50, R47 ;  /* 0x0000002f320b723e */ /* 0x000fe200000010ff */
[----:B------:R-:W-:Y:S01]  /*2790*/  FMUL R59, R59, 1.4426950216293334961 ;  /* 0x3fb8aa3b3b3b7820 */ /* 0x000fe20000400000 */
[----:B------:R-:W1:Y:S01]  /*27a0*/  LDSM.16.M88.4 R28, [R120+0x1880] ;  /* 0x00188000781c783b */ /* 0x000e620000000200 */
[----:B------:R-:W-:Y:S01]  /*27b0*/  FFMA R16, R14, c[0x0][0x188], -R57 ;  /* 0x000062000e107a23 */ /* 0x000fe20000000839 */
[----:B------:R-:W3:Y:S01]  /*27c0*/  MUFU.EX2 R58, R58 ;  /* 0x0000003a003a7308 */ /* 0x000ee20000000800 */
[----:B------:R-:W-:-:S02]  /*27d0*/  FADD R12, R73, R12 ;  /* 0x0000000c490c7221 */ /* 0x000fc40000000000 */
[----:B------:R-:W-:Y:S01]  /*27e0*/  FADD R14, R46, R21 ;  /* 0x000000152e0e7221 */ /* 0x000fe20000000000 */
[C---:B------:R-:W-:Y:S01]  /*27f0*/  HMMA.16816.F32.BF16 R24, R8.reuse, R22, R24 ;  /* 0x000000160818723c */ /* 0x040fe20000041818 */
[----:B------:R-:W-:Y:S02]  /*2800*/  FMUL R62, R62, 1.4426950216293334961 ;  /* 0x3fb8aa3b3e3e7820 */ /* 0x000fe40000400000 */
[----:B------:R-:W-:Y:S01]  /*2810*/  FADD R13, R151, R12 ;  /* 0x0000000c970d7221 */ /* 0x000fe20000000000 */
[----:B------:R-:W4:Y:S01]  /*2820*/  MUFU.EX2 R59, R59 ;  /* 0x0000003b003b7308 */ /* 0x000f220000000800 */
[----:B------:R-:W-:Y:S02]  /*2830*/  FADD R20, R33, R14 ;  /* 0x0000000e21147221 */ /* 0x000fe40000000000 */
[----:B------:R-:W-:Y:S01]  /*2840*/  FMUL R63, R63, 1.4426950216293334961 ;  /* 0x3fb8aa3b3f3f7820 */ /* 0x000fe20000400000 */
[----:B------:R-:W-:Y:S01]  /*2850*/  HMMA.16816.F32.BF16 R40, R8, R18, R40 ;  /* 0x000000120828723c */ /* 0x000fe20000041828 */
[----:B------:R-:W-:-:S03]  /*2860*/  FADD R13, R152, R13 ;  /* 0x0000000d980d7221 */ /* 0x000fc60000000000 */
[----:B------:R-:W5:Y:S01]  /*2870*/  MUFU.EX2 R62, R62 ;  /* 0x0000003e003e7308 */ /* 0x000f620000000800 */
[----:B------:R-:W-:Y:S02]  /*2880*/  FMUL R32, R32, 1.4426950216293334961 ;  /* 0x3fb8aa3b20207820 */ /* 0x000fe40000400000 */
[----:B------:R-:W-:Y:S02]  /*2890*/  FADD R9, R67, R20 ;  /* 0x0000001443097221 */ /* 0x000fe40000000000 */
[----:B------:R-:W-:Y:S02]  /*28a0*/  FADD R8, R146, R13 ;  /* 0x0000000d92087221 */ /* 0x000fe40000000000 */
[----:B------:R-:W-:Y:S01]  /*28b0*/  FMUL R51, R51, 1.4426950216293334961 ;  /* 0x3fb8aa3b33337820 */ /* 0x000fe20000400000 */
[----:B------:R-:W1:Y:S01]  /*28c0*/  MUFU.EX2 R63, R63 ;  /* 0x0000003f003f7308 */ /* 0x000e620000000800 */
[----:B0-----:R-:W-:Y:S02]  /*28d0*/  FADD R9, R54, R9 ;  /* 0x0000000936097221 */ /* 0x001fe40000000000 */
[----:B------:R-:W-:Y:S01]  /*28e0*/  FMUL R34, R34, 1.4426950216293334961 ;  /* 0x3fb8aa3b22227820 */ /* 0x000fe20000400000 */
[----:B------:R-:W-:Y:S01]  /*28f0*/  F2FP.BF16.PACK_AB R12, R73, R72 ;  /* 0x00000048490c723e */ /* 0x000fe200000010ff */
[----:B------:R-:W-:-:S03]  /*2900*/  FADD R11, R147, R8 ;  /* 0x00000008930b7221 */ /* 0x000fc60000000000 */
[----:B------:R-:W0:Y:S01]  /*2910*/  MUFU.EX2 R44, R44 ;  /* 0x0000002c002c7308 */ /* 0x000e220000000800 */
[----:B---3--:R-:W-:Y:S01]  /*2920*/  FADD R10, R58, R9 ;  /* 0x000000093a0a7221 */ /* 0x008fe20000000000 */
[----:B------:R-:W-:Y:S01]  /*2930*/  F2FP.BF16.PACK_AB R14, R152, R151 ;  /* 0x00000097980e723e */ /* 0x000fe200000010ff */
[----:B------:R-:W-:Y:S01]  /*2940*/  FFMA R17, R15, c[0x0][0x188], -R57 ;  /* 0x000062000f117a23 */ /* 0x000fe20000000839 */
[----:B------:R-:W-:Y:S01]  /*2950*/  F2FP.BF16.PACK_AB R13, R33, R46 ;  /* 0x0000002e210d723e */ /* 0x000fe200000010ff */
[----:B------:R-:W-:-:S03]  /*2960*/  FADD R18, R148, R11 ;  /* 0x0000000b94127221 */ /* 0x000fc60000000000 */
[----:B------:R-:W3:Y:S01]  /*2970*/  MUFU.EX2 R32, R32 ;  /* 0x0000002000207308 */ /* 0x000ee20000000800 */
[----:B------:R-:W-:Y:S01]  /*2980*/  F2FP.BF16.PACK_AB R15, R54, R67 ;  /* 0x00000043360f723e */ /* 0x000fe200000010ff */
[----:B----4-:R-:W-:Y:S01]  /*2990*/  FADD R9, R59, R10 ;  /* 0x0000000a3b097221 */ /* 0x010fe20000000000 */
[----:B------:R-:W-:Y:S01]  /*29a0*/  LDSM.16.M88.4 R20, [R123+0x1880] ;  /* 0x001880007b14783b */ /* 0x000fe20000000200 */
[----:B------:R-:W-:-:S04]  /*29b0*/  FMUL R35, R35, 1.4426950216293334961 ;  /* 0x3fb8aa3b23237820 */ /* 0x000fc80000400000 */
[----:B------:R-:W4:Y:S01]  /*29c0*/  MUFU.EX2 R51, R51 ;  /* 0x0000003300337308 */ /* 0x000f220000000800 */
[----:B------:R-:W-:Y:S02]  /*29d0*/  FADD R19, R149, R18 ;  /* 0x0000001295137221 */ /* 0x000fe40000000000 */
[----:B-----5:R-:W-:Y:S01]  /*29e0*/  FADD R18, R62, R9 ;  /* 0x000000093e127221 */ /* 0x020fe20000000000 */
[----:B--2---:R-:W-:Y:S01]  /*29f0*/  HMMA.16816.F32.BF16 R24, R12, R4, R24 ;  /* 0x000000040c18723c */ /* 0x004fe20000041818 */
[----:B------:R-:W-:-:S03]  /*2a00*/  FMUL R36, R36, 1.4426950216293334961 ;  /* 0x3fb8aa3b24247820 */ /* 0x000fc60000400000 */
[----:B------:R-:W2:Y:S01]  /*2a10*/  MUFU.EX2 R34, R34 ;  /* 0x0000002200227308 */ /* 0x000ea20000000800 */
[----:B------:R-:W-:Y:S02]  /*2a20*/  FMUL R37, R37, 1.4426950216293334961 ;  /* 0x3fb8aa3b25257820 */ /* 0x000fe40000400000 */
[----:B-1----:R-:W-:-:S05]  /*2a30*/  FADD R5, R63, R18 ;  /* 0x000000123f057221 */ /* 0x002fca0000000000 */
[----:B------:R-:W1:Y:S01]  /*2a40*/  MUFU.EX2 R35, R35 ;  /* 0x0000002300237308 */ /* 0x000e620000000800 */
[----:B0-----:R-:W-:Y:S02]  /*2a50*/  FADD R4, R44, R19 ;  /* 0x000000132c047221 */ /* 0x001fe40000000000 */
[----:B---3--:R-:W-:Y:S02]  /*2a60*/  FADD R18, R32, R5 ;  /* 0x0000000520127221 */ /* 0x008fe40000000000 */
[----:B------:R-:W-:-:S03]  /*2a70*/  FMUL R16, R16, 1.4426950216293334961 ;  /* 0x3fb8aa3b10107820 */ /* 0x000fc60000400000 */
[----:B------:R-:W0:Y:S01]  /*2a80*/  MUFU.EX2 R36, R36 ;  /* 0x0000002400247308 */ /* 0x000e220000000800 */
[----:B------:R-:W-:Y:S02]  /*2a90*/  FADD R5, R45, R4 ;  /* 0x000000042d057221 */ /* 0x000fe40000000000 */
[----:B----4-:R-:W-:Y:S02]  /*2aa0*/  FADD R19, R51, R18 ;  /* 0x0000001233137221 */ /* 0x010fe40000000000 */
[----:B------:R-:W-:-:S03]  /*2ab0*/  FMUL R17, R17, 1.4426950216293334961 ;  /* 0x3fb8aa3b11117820 */ /* 0x000fc60000400000 */
[----:B------:R-:W3:Y:S01]  /*2ac0*/  MUFU.EX2 R37, R37 ;  /* 0x0000002500257308 */ /* 0x000ee20000000800 */
[----:B------:R-:W-:Y:S02]  /*2ad0*/  FADD R4, R48, R5 ;  /* 0x0000000530047221 */ /* 0x000fe40000000000 */
[----:B--2---:R-:W-:Y:S01]  /*2ae0*/  FADD R18, R34, R19 ;  /* 0x0000001322127221 */ /* 0x004fe20000000000 */
[----:B------:R-:W-:-:S04]  /*2af0*/  F2FP.BF16.PACK_AB R8, R147, R146 ;  /* 0x000000929308723e */ /* 0x000fc800000010ff */
[----:B------:R-:W2:Y:S01]  /*2b00*/  MUFU.EX2 R16, R16 ;  /* 0x0000001000107308 */ /* 0x000ea20000000800 */
[----:B------:R-:W-:Y:S01]  /*2b10*/  F2FP.BF16.PACK_AB R10, R149, R148 ;  /* 0x00000094950a723e */ /* 0x000fe200000010ff */
[----:B------:R-:W-:Y:S01]  /*2b20*/  FADD R5, R49, R4 ;  /* 0x0000000431057221 */ /* 0x000fe20000000000 */
[----:B------:R-:W-:Y:S01]  /*2b30*/  F2FP.BF16.PACK_AB R9, R59, R58 ;  /* 0x0000003a3b09723e */ /* 0x000fe200000010ff */
[----:B-1----:R-:W-:Y:S01]  /*2b40*/  FADD R19, R35, R18 ;  /* 0x0000001223137221 */ /* 0x002fe20000000000 */
[----:B------:R-:W-:-:S03]  /*2b50*/  F2FP.BF16.PACK_AB R11, R63, R62 ;  /* 0x0000003e3f0b723e */ /* 0x000fc600000010ff */
[----:B------:R-:W1:Y:S01]  /*2b60*/  MUFU.EX2 R17, R17 ;  /* 0x0000001100117308 */ /* 0x000e620000000800 */
[----:B------:R-:W-:Y:S01]  /*2b70*/  HMMA.16816.F32.BF16 R40, R12, R28, R40 ;  /* 0x0000001c0c28723c */ /* 0x000fe20000041828 */
[----:B------:R-:W-:Y:S01]  /*2b80*/  FADD R4, R52, R5 ;  /* 0x0000000534047221 */ /* 0x000fe20000000000 */
[----:B------:R-:W-:Y:S01]  /*2b90*/  LDSM.16.M88.4 R12, [R123+0x1080] ;  /* 0x001080007b0c783b */ /* 0x000fe20000000200 */
[----:B0-----:R-:W-:Y:S02]  /*2ba0*/  FADD R18, R36, R19 ;  /* 0x0000001324127221 */ /* 0x001fe40000000000 */
[----:B------:R-:W-:-:S03]  /*2bb0*/  FADD R5, R53, R4 ;  /* 0x0000000435057221 */ /* 0x000fc60000000000 */
[----:B------:R-:W-:Y:S01]  /*2bc0*/  HMMA.16816.F32.BF16 R24, R8, R6, R24 ;  /* 0x000000060818723c */ /* 0x000fe20000041818 */
[----:B------:R-:W-:-:S06]  /*2bd0*/  FADD R4, R56, R5 ;  /* 0x0000000538047221 */ /* 0x000fcc0000000000 */
[----:B---3--:R-:W-:-:S04]  /*2be0*/  FADD R7, R37, R18 ;  /* 0x0000001225077221 */ /* 0x008fc80000000000 */
[----:B--2---:R-:W-:Y:S02]  /*2bf0*/  FADD R6, R16, R7 ;  /* 0x0000000710067221 */ /* 0x004fe40000000000 */
[----:B------:R-:W-:Y:S02]  /*2c00*/  FADD R4, R61, R4 ;  /* 0x000000043d047221 */ /* 0x000fe40000000000 */
[----:B-1----:R-:W-:-:S03]  /*2c10*/  FADD R6, R17, R6 ;  /* 0x0000000611067221 */ /* 0x002fc60000000000 */
[----:B------:R-:W0:Y:S04]  /*2c20*/  SHFL.BFLY PT, R5, R4, 0x2, 0x1f ;  /* 0x0c401f0004057f89 */ /* 0x000e2800000e0000 */
[----:B------:R-:W1:Y:S01]  /*2c30*/  SHFL.BFLY PT, R7, R6, 0x2, 0x1f ;  /* 0x0c401f0006077f89 */ /* 0x000e6200000e0000 */
[----:B------:R-:W-:Y:S01]  /*2c40*/  HMMA.16816.F32.BF16 R40, R8, R30, R40 ;  /* 0x0000001e0828723c */ /* 0x000fe20000041828 */
[----:B------:R-:W-:Y:S02]  /*2c50*/  F2FP.BF16.PACK_AB R44, R45, R44 ;  /* 0x0000002c2d2c723e */ /* 0x000fe400000010ff */
[----:B------:R-:W-:Y:S02]  /*2c60*/  F2FP.BF16.PACK_AB R46, R49, R48 ;  /* 0x00000030312e723e */ /* 0x000fe400000010ff */
[----:B------:R-:W-:-:S02]  /*2c70*/  F2FP.BF16.PACK_AB R45, R51, R32 ;  /* 0x00000020332d723e */ /* 0x000fc400000010ff */
[----:B------:R-:W-:Y:S01]  /*2c80*/  F2FP.BF16.PACK_AB R47, R35, R34 ;  /* 0x00000022232f723e */ /* 0x000fe200000010ff */
[----:B0-----:R-:W-:Y:S02]  /*2c90*/  FADD R5, R4, R5 ;  /* 0x0000000504057221 */ /* 0x001fe40000000000 */
[----:B-1----:R-:W-:-:S03]  /*2ca0*/  FADD R7, R6, R7 ;  /* 0x0000000706077221 */ /* 0x002fc60000000000 */
[----:B------:R-:W0:Y:S01]  /*2cb0*/  SHFL.BFLY PT, R8, R5, 0x1, 0x1f ;  /* 0x0c201f0005087f89 */ /* 0x000e2200000e0000 */
[C---:B------:R-:W-:Y:S03]  /*2cc0*/  HMMA.16816.F32.BF16 R24, R44.reuse, R12, R24 ;  /* 0x0000000c2c18723c */ /* 0x040fe60000041818 */
[----:B------:R-:W1:Y:S07]  /*2cd0*/  SHFL.BFLY PT, R4, R7, 0x1, 0x1f ;  /* 0x0c201f0007047f89 */ /* 0x000e6e00000e0000 */
[----:B------:R-:W-:Y:S01]  /*2ce0*/  HMMA.16816.F32.BF16 R40, R44, R20, R40 ;  /* 0x000000142c28723c */ /* 0x000fe20000041828 */
[----:B------:R-:W-:-:S04]  /*2cf0*/  IADD3 R115, R115, 0x80, RZ ;  /* 0x0000008073737810 */ /* 0x000fc80007ffe0ff */
[----:B------:R-:W-:Y:S02]  /*2d00*/  ISETP.GE.AND P0, PT, R115, c[0x0][0x1d0], PT ;  /* 0x0000740073007a0c */ /* 0x000fe40003f06270 */
[----:B------:R-:W-:Y:S02]  /*2d10*/  F2FP.BF16.PACK_AB R32, R53, R52 ;  /* 0x000000343520723e */ /* 0x000fe400000010ff */
[----:B------:R-:W-:Y:S02]  /*2d20*/  F2FP.BF16.PACK_AB R34, R61, R56 ;  /* 0x000000383d22723e */ /* 0x000fe400000010ff */
[----:B------:R-:W-:Y:S02]  /*2d30*/  F2FP.BF16.PACK_AB R33, R37, R36 ;  /* 0x000000242521723e */ /* 0x000fe400000010ff */
[----:B------:R-:W-:Y:S02]  /*2d40*/  F2FP.BF16.PACK_AB R35, R17, R16 ;  /* 0x000000101123723e */ /* 0x000fe400000010ff */
[----:B------:R-:W-:Y:S01]  /*2d50*/  MOV R6, 0x80 ;  /* 0x0000008000067802 */ /* 0x000fe20000000f00 */
[----:B0-----:R-:W-:-:S02]  /*2d60*/  FADD R8, R5, R8 ;  /* 0x0000000805087221 */ /* 0x001fc40000000000 */
[----:B-1----:R-:W-:Y:S02]  /*2d70*/  FADD R4, R7, R4 ;  /* 0x0000000407047221 */ /* 0x002fe40000000000 */
[----:B------:R-:W-:Y:S01]  /*2d80*/  HMMA.16816.F32.BF16 R28, R32, R14, R24 ;  /* 0x0000000e201c723c */ /* 0x000fe20000041818 */
[C---:B------:R-:W-:Y:S01]  /*2d90*/  IMAD R113, R6.reuse, c[0x0][0x1b4], R113 ;  /* 0x00006d0006717a24 */ /* 0x040fe200078e0271 */
[----:B------:R-:W-:Y:S01]  /*2da0*/  MOV R128, R125 ;  /* 0x0000007d00807202 */ /* 0x000fe20000000f00 */
[----:B------:R-:W-:Y:S01]  /*2db0*/  IMAD R121, R6, c[0x0][0x1a4], R121 ;  /* 0x0000690006797a24 */ /* 0x000fe200078e0279 */
[----:B------:R-:W-:Y:S01]  /*2dc0*/  MOV R126, R57 ;  /* 0x00000039007e7202 */ /* 0x000fe20000000f00 */
[----:B------:R-:W-:-:S03]  /*2dd0*/  FFMA R116, R65, R116, R8 ;  /* 0x0000007441747223 */ /* 0x000fc60000000008 */
[----:B------:R-:W-:Y:S01]  /*2de0*/  HMMA.16816.F32.BF16 R20, R32, R22, R40 ;  /* 0x000000162014723c */ /* 0x000fe20000041828 */
[----:B------:R-:W-:Y:S01]  /*2df0*/  FFMA R124, R55, R124, R4 ;  /* 0x0000007c377c7223 */ /* 0x000fe20000000004 */
[----:B------:R-:W-:Y:S01]  /*2e00*/  @P0 CALL.REL.NOINC `(.L_x_0) ;  /* 0x0000001000000944 */ /* 0x000fe20003c00000 */
[----:B------:R-:W-:Y:S05]  /*2e10*/  BRA `(.L_x_1) ;  /* 0xffffdd4000007947 */ /* 0x000fea000383ffff */
.L_x_0:
[----:B0-----:R-:W-:Y:S01]  /*2e20*/  IMAD R5, R106, c[0x0][0x1c0], RZ ;  /* 0x000070006a057a24 */ /* 0x001fe200078e02ff */
[C---:B------:R-:W-:Y:S01]  /*2e30*/  SHF.L.U32 R8, R0.reuse, 0x2, RZ ;  /* 0x0000000200087819 */ /* 0x040fe200000006ff */
[----:B------:R-:W-:Y:S01]  /*2e40*/  IMAD R7, R107, c[0x0][0x1c4], RZ ;  /* 0x000071006b077a24 */ /* 0x000fe200078e02ff */
[----:B------:R-:W-:Y:S01]  /*2e50*/  LOP3.LUT R13, R0, 0x18, RZ, 0xc0, !PT ;  /* 0x00000018000d7812 */ /* 0x000fe200078ec0ff */
[C---:B------:R-:W-:Y:S01]  /*2e60*/  IMAD.HI R6, R5.reuse, 0x2, RZ ;  /* 0x0000000205067827 */ /* 0x040fe200078e02ff */
[----:B------:R-:W-:Y:S01]  /*2e70*/  SHF.L.U32 R3, R5, 0x1, RZ ;  /* 0x0000000105037819 */ /* 0x000fe200000006ff */
[----:B------:R-:W-:Y:S01]  /*2e80*/  BAR.SYNC.DEFER_BLOCKING 0x0 ;  /* 0x0000000000007b1d */ /* 0x000fe20000010000 */
[----:B------:R-:W-:Y:S01]  /*2e90*/  SHF.L.U32 R4, R7, 0x1, RZ ;  /* 0x0000000107047819 */ /* 0x000fe200000006ff */
[----:B------:R-:W-:Y:S01]  /*2ea0*/  FMUL R2, R116, 8388608 ;  /* 0x4b00000074027820 */ /* 0x000fe20000400000 */
[----:B------:R-:W-:Y:S01]  /*2eb0*/  LEA R9, R13, R118, 0x3 ;  /* 0x000000760d097211 */ /* 0x000fe200078e18ff */
[----:B------:R-:W-:Y:S01]  /*2ec0*/  IMAD R108, R108, c[0x0][0x1c8], RZ ;  /* 0x000072006c6c7a24 */ /* 0x000fe200078e02ff */
[----:B------:R-:W-:Y:S01]  /*2ed0*/  IADD3 R16, P5, P6, R4, c[0x0][0x178], R3 ;  /* 0x00005e0004107a10 */ /* 0x000fe20007ebe003 */
[----:B------:R-:W-:Y:S01]  /*2ee0*/  FMUL R3, R124, 8388608 ;  /* 0x4b0000007c037820 */ /* 0x000fe20000400000 */
[----:B------:R-:W-:-:S02]  /*2ef0*/  LOP3.LUT R4, R8, 0x380, RZ, 0xc0, !PT ;  /* 0x0000038008047812 */ /* 0x000fc400078ec0ff */
[----:B------:R-:W-:Y:S02]  /*2f00*/  FSETP.GEU.AND P3, PT, R124, 1.175494350822287508e-38, PT ;  /* 0x008000007c00780b */ /* 0x000fe40003f6e000 */
[----:B------:R-:W-:Y:S01]  /*2f10*/  LEA R12, R9, R4, 0x4 ;  /* 0x00000004090c7211 */ /* 0x000fe200078e20ff */
[----:B------:R-:W-:Y:S01]  /*2f20*/  IMAD.HI R9, R7, 0x2, RZ ;  /* 0x0000000207097827 */ /* 0x000fe200078e02ff */
[----:B------:R-:W-:Y:S02]  /*2f30*/  FSEL R26, R3, R124, !P3 ;  /* 0x0000007c031a7208 */ /* 0x000fe40005800000 */
[--C-:B------:R-:W-:Y:S02]  /*2f40*/  SHF.R.S32.HI R11, RZ, 0x5, R0.reuse ;  /* 0x00000005ff0b7819 */ /* 0x100fe40000011400 */
[----:B------:R-:W-:Y:S02]  /*2f50*/  LOP3.LUT P0, RZ, R0, 0x80, RZ, 0xc0, !PT ;  /* 0x0000008000ff7812 */ /* 0x000fe4000780c0ff */
[----:B------:R-:W-:-:S02]  /*2f60*/  SHF.R.U32.HI R0, RZ, 0x1, R0 ;  /* 0x00000001ff007819 */ /* 0x000fc40000011600 */
[----:B------:R-:W-:Y:S02]  /*2f70*/  FSETP.GEU.AND P4, PT, R116, 1.175494350822287508e-38, PT ;  /* 0x008000007400780b */ /* 0x000fe40003f8e000 */
[----:B------:R-:W-:Y:S02]  /*2f80*/  IADD3 R4, R26, -0x3f3504f3, RZ ;  /* 0xc0cafb0d1a047810 */ /* 0x000fe40007ffe0ff */
[----:B------:R-:W-:Y:S02]  /*2f90*/  IADD3.X R24, R9, c[0x0][0x17c], R6, P5, P6 ;  /* 0x00005f0009187a10 */ /* 0x000fe40002fec406 */
[----:B------:R-:W-:Y:S02]  /*2fa0*/  LOP3.LUT R6, R0, 0x4, RZ, 0xc0, !PT ;  /* 0x0000000400067812 */ /* 0x000fe400078ec0ff */
[----:B------:R-:W-:Y:S02]  /*2fb0*/  FSEL R33, R2, R116, !P4 ;  /* 0x0000007402217208 */ /* 0x000fe40006000000 */
[----:B------:R-:W-:-:S02]  /*2fc0*/  FSETP.GT.AND P2, PT, |R116|, 8.50705917302346158658e+37, PT ;  /* 0x7e8000007400780b */ /* 0x000fc40003f44200 */
[----:B------:R-:W-:Y:S02]  /*2fd0*/  FSEL R0, RZ, -23, P4 ;  /* 0xc1b80000ff007808 */ /* 0x000fe40002000000 */
[----:B------:R-:W-:Y:S02]  /*2fe0*/  LOP3.LUT R5, R4, 0xff800000, RZ, 0xc0, !PT ;  /* 0xff80000004057812 */ /* 0x000fe400078ec0ff */
[----:B------:R-:W-:Y:S02]  /*2ff0*/  FSETP.GT.AND P4, PT, |R124|, 8.50705917302346158658e+37, PT ;  /* 0x7e8000007c00780b */ /* 0x000fe40003f84200 */
[----:B------:R-:W-:Y:S01]  /*3000*/  FSETP.GEU.AND P1, PT, |R116|, 1.175494350822287508e-38, PT ;  /* 0x008000007400780b */ /* 0x000fe20003f2e200 */
[----:B------:R-:W0:Y:S01]  /*3010*/  I2F R7, R5 ;  /* 0x0000000500077306 */ /* 0x000e220000201400 */
[----:B------:R-:W-:Y:S02]  /*3020*/  FSEL R4, RZ, -23, P3 ;  /* 0xc1b80000ff047808 */ /* 0x000fe40001800000 */
[----:B------:R-:W-:Y:S01]  /*3030*/  FSETP.GEU.AND P3, PT, |R124|, 1.175494350822287508e-38, PT ;  /* 0x008000007c00780b */ /* 0x000fe20003f6e200 */
[----:B------:R-:W-:Y:S01]  /*3040*/  @P2 FMUL R116, R116, 0.25 ;  /* 0x3e80000074742820 */ /* 0x000fe20000400000 */
[----:B------:R-:W-:Y:S01]  /*3050*/  LOP3.LUT R15, R8, 0x1c0, RZ, 0xc0, !PT ;  /* 0x000001c0080f7812 */ /* 0x000fe200078ec0ff */
[----:B------:R-:W-:Y:S01]  /*3060*/  @P2 FMUL R21, R21, 0.25 ;  /* 0x3e80000015152820 */ /* 0x000fe20000400000 */
[----:B------:R-:W-:Y:S01]  /*3070*/  MOV R19, R23 ;  /* 0x0000001700137202 */ /* 0x000fe20000000f00 */
[----:B------:R-:W-:Y:S01]  /*3080*/  @P2 FMUL R20, R20, 0.25 ;  /* 0x3e80000014142820 */ /* 0x000fe20000400000 */
[----:B------:R-:W-:Y:S01]  /*3090*/  LEA R17, R118, R15, 0x3 ;  /* 0x0000000f76117211 */ /* 0x000fe200078e18ff */
[----:B------:R-:W-:Y:S01]  /*30a0*/  @P4 FMUL R124, R124, 0.25 ;  /* 0x3e8000007c7c4820 */ /* 0x000fe20000400000 */
[----:B------:R-:W-:Y:S01]  /*30b0*/  IADD3 R2, R33, -0x3f3504f3, RZ ;  /* 0xc0cafb0d21027810 */ /* 0x000fe20007ffe0ff */
[----:B------:R-:W-:Y:S01]  /*30c0*/  @!P1 FMUL R116, R116, 16777216 ;  /* 0x4b80000074749820 */ /* 0x000fe20000400000 */
[----:B------:R-:W-:Y:S01]  /*30d0*/  IADD3 R23, R6, R17, RZ ;  /* 0x0000001106177210 */ /* 0x000fe20007ffe0ff */
[----:B------:R-:W-:Y:S01]  /*30e0*/  @P2 FMUL R29, R29, 0.25 ;  /* 0x3e8000001d1d2820 */ /* 0x000fe20000400000 */
[----:B------:R-:W-:Y:S01]  /*30f0*/  LOP3.LUT R2, R2, 0xff800000, RZ, 0xc0, !PT ;  /* 0xff80000002027812 */ /* 0x000fe200078ec0ff */
[----:B------:R-:W-:Y:S01]  /*3100*/  @!P3 FMUL R124, R124, 16777216 ;  /* 0x4b8000007c7cb820 */ /* 0x000fe20000400000 */
[----:B------:R-:W1:Y:S01]  /*3110*/  MUFU.RCP R6, R116 ;  /* 0x0000007400067308 */ /* 0x000e620000001000 */
[----:B0-----:R-:W-:Y:S01]  /*3120*/  FFMA.FTZ R18, R7, 1.1920928955078125e-07, R4 ;  /* 0x3400000007127823 */ /* 0x001fe20000010004 */
[----:B------:R-:W-:Y:S01]  /*3130*/  LOP3.LUT R10, R8, 0x7c, RZ, 0xc0, !PT ;  /* 0x0000007c080a7812 */ /* 0x000fe200078ec0ff */
[----:B------:R-:W-:Y:S01]  /*3140*/  @P2 FMUL R28, R28, 0.25 ;  /* 0x3e8000001c1c2820 */ /* 0x000fe20000400000 */
[----:B------:R-:W-:Y:S01]  /*3150*/  SGXT R11, R11, 0x1 ;  /* 0x000000010b0b781a */ /* 0x000fe20000000200 */
[----:B------:R-:W-:Y:S01]  /*3160*/  @P4 FMUL R19, R19, 0.25 ;  /* 0x3e80000013134820 */ /* 0x000fe20000400000 */
[----:B------:R-:W-:Y:S01]  /*3170*/  LOP3.LUT R10, R10, 0x180, R117, 0xf8, !PT ;  /* 0x000001800a0a7812 */ /* 0x000fe200078ef875 */
[----:B------:R-:W-:Y:S01]  /*3180*/  @P4 FMUL R31, R31, 0.25 ;  /* 0x3e8000001f1f4820 */ /* 0x000fe20000400000 */
[----:B------:R-:W0:Y:S01]  /*3190*/  MUFU.RCP R4, R124 ;  /* 0x0000007c00047308 */ /* 0x000e220000001000 */
[----:B------:R-:W-:Y:S01]  /*31a0*/  @P4 FMUL R22, R22, 0.25 ;  /* 0x3e80000016164820 */ /* 0x000fe20000400000 */
[----:B------:R-:W-:Y:S01]  /*31b0*/  LEA.HI R15, R13, R12, RZ, 0x1f ;  /* 0x0000000c0d0f7211 */ /* 0x000fe200078ff8ff */
[----:B------:R-:W-:Y:S01]  /*31c0*/  @P4 FMUL R30, R30, 0.25 ;  /* 0x3e8000001e1e4820 */ /* 0x000fe20000400000 */
[----:B------:R-:W-:Y:S01]  /*31d0*/  LOP3.LUT R14, R10, 0x808, R11, 0x78, !PT ;  /* 0x000008080a0e7812 */ /* 0x000fe200078e780b */
[----:B------:R-:W-:Y:S01]  /*31e0*/  @!P1 FMUL R21, R21, 16777216 ;  /* 0x4b80000015159820 */ /* 0x000fe20000400000 */
[----:B------:R-:W-:Y:S01]  /*31f0*/  MOV R17, 0x3dc6b27f ;  /* 0x3dc6b27f00117802 */ /* 0x000fe20000000f00 */
[----:B------:R-:W-:Y:S01]  /*3200*/  @!P1 FMUL R20, R20, 16777216 ;  /* 0x4b80000014149820 */ /* 0x000fe20000400000 */
[----:B------:R2:W3:Y:S01]  /*3210*/  I2F R3, R2 ;  /* 0x0000000200037306 */ /* 0x0004e20000201400 */
[----:B------:R-:W-:Y:S01]  /*3220*/  @!P1 FMUL R29, R29, 16777216 ;  /* 0x4b8000001d1d9820 */ /* 0x000fe20000400000 */
[----:B------:R-:W-:Y:S01]  /*3230*/  IADD3 R5, R26, -R5, RZ ;  /* 0x800000051a057210 */ /* 0x000fe20007ffe0ff */
[----:B------:R-:W-:Y:S01]  /*3240*/  @!P1 FMUL R28, R28, 16777216 ;  /* 0x4b8000001c1c9820 */ /* 0x000fe20000400000 */
[----:B------:R-:W-:Y:S01]  /*3250*/  ISETP.GE.U32.AND P2, PT, R33, 0x7f800000, PT ;  /* 0x7f8000002100780c */ /* 0x000fe20003f46070 */
[----:B------:R-:W-:Y:S01]  /*3260*/  @!P3 FMUL R19, R19, 16777216 ;  /* 0x4b8000001313b820 */ /* 0x000fe20000400000 */
[----:B------:R-:W-:Y:S01]  /*3270*/  ISETP.GE.U32.AND P1, PT, R26, 0x7f800000, PT ;  /* 0x7f8000001a00780c */ /* 0x000fe20003f26070 */
[----:B------:R-:W-:Y:S01]  /*3280*/  @!P3 FMUL R31, R31, 16777216 ;  /* 0x4b8000001f1fb820 */ /* 0x000fe20000400000 */
[----:B------:R-:W-:Y:S01]  /*3290*/  LOP3.LUT R117, R117, 0x1f8, RZ, 0xc0, !PT ;  /* 0x000001f875757812 */ /* 0x000fe200078ec0ff */
[----:B------:R-:W-:Y:S01]  /*32a0*/  @!P3 FMUL R22, R22, 16777216 ;  /* 0x4b8000001616b820 */ /* 0x000fe20000400000 */
[----:B--2---:R-:W-:Y:S01]  /*32b0*/  IADD3 R2, R33, -R2, RZ ;  /* 0x8000000221027210 */ /* 0x004fe20007ffe0ff */
[----:B------:R-:W-:-:S02]  /*32c0*/  @!P3 FMUL R30, R30, 16777216 ;  /* 0x4b8000001e1eb820 */ /* 0x000fc40000400000 */
[C---:B-1----:R-:W-:Y:S02]  /*32d0*/  FMUL R8, R6.reuse, R21 ;  /* 0x0000001506087220 */ /* 0x042fe40000400000 */
[C---:B------:R-:W-:Y:S02]  /*32e0*/  FMUL R9, R6.reuse, R20 ;  /* 0x0000001406097220 */ /* 0x040fe40000400000 */
[C---:B------:R-:W-:Y:S02]  /*32f0*/  FMUL R13, R6.reuse, R29 ;  /* 0x0000001d060d7220 */ /* 0x040fe40000400000 */
[----:B------:R-:W-:Y:S02]  /*3300*/  FMUL R12, R6, R28 ;  /* 0x0000001c060c7220 */ /* 0x000fe40000400000 */
[----:B0-----:R-:W-:Y:S01]  /*3310*/  FMUL R6, R4, R19 ;  /* 0x0000001304067220 */ /* 0x001fe20000400000 */
[----:B------:R-:W-:Y:S01]  /*3320*/  F2FP.BF16.PACK_AB R8, R8, R13 ;  /* 0x0000000d0808723e */ /* 0x000fe200000010ff */
[C---:B------:R-:W-:Y:S01]  /*3330*/  FMUL R11, R4.reuse, R31 ;  /* 0x0000001f040b7220 */ /* 0x040fe20000400000 */
[----:B------:R-:W-:Y:S01]  /*3340*/  F2FP.BF16.PACK_AB R9, R9, R12 ;  /* 0x0000000c0909723e */ /* 0x000fe200000010ff */
[C---:B------:R-:W-:Y:S01]  /*3350*/  FMUL R7, R4.reuse, R22 ;  /* 0x0000001604077220 */ /* 0x040fe20000400000 */
[----:B------:R-:W-:Y:S01]  /*3360*/  LOP3.LUT R13, R15, 0x8, RZ, 0x3c, !PT ;  /* 0x000000080f0d7812 */ /* 0x000fe200078e3cff */
[----:B------:R-:W-:Y:S01]  /*3370*/  FMUL R10, R4, R30 ;  /* 0x0000001e040a7220 */ /* 0x000fe20000400000 */
[----:B------:R-:W-:Y:S01]  /*3380*/  F2FP.BF16.PACK_AB R6, R6, R11 ;  /* 0x0000000b0606723e */ /* 0x000fe200000010ff */
[----:B------:R-:W-:Y:S01]  /*3390*/  FADD R2, R2, -1 ;  /* 0xbf80000002027421 */ /* 0x000fe20000000000 */
[----:B------:R-:W-:Y:S01]  /*33a0*/  LOP3.LUT R11, R14, 0x4, RZ, 0x3c, !PT ;  /* 0x000000040e0b7812 */ /* 0x000fe200078e3cff */
[----:B---3--:R-:W-:Y:S01]  /*33b0*/  FFMA.FTZ R0, R3, 1.1920928955078125e-07, R0 ;  /* 0x3400000003007823 */ /* 0x008fe20000010000 */
[----:B------:R-:W-:Y:S01]  /*33c0*/  F2FP.BF16.PACK_AB R10, R7, R10 ;  /* 0x0000000a070a723e */ /* 0x000fe200000010ff */
[C---:B------:R-:W-:Y:S01]  /*33d0*/  FFMA.FTZ R3, R2.reuse, R17, -0.16845393180847167969 ;  /* 0xbe2c7f3002037423 */ /* 0x040fe20000010011 */
[----:B------:R-:W-:Y:S01]  /*33e0*/  STS [R14], R9 ;  /* 0x000000090e007388 */ /* 0x000fe20000000800 */
[----:B------:R-:W-:Y:S01]  /*33f0*/  FADD R20, R5, -1 ;  /* 0xbf80000005147421 */ /* 0x000fe20000000000 */
[----:B------:R-:W-:Y:S01]  /*3400*/  MOV R22, c[0x0][0x1c8] ;  /* 0x0000720000167a02 */ /* 0x000fe20000000f00 */
[----:B------:R-:W-:Y:S01]  /*3410*/  FFMA.FTZ R3, R2, R3, 0.1716887056827545166 ;  /* 0x3e2fcf2a02037423 */ /* 0x000fe20000010003 */
[----:B------:R0:W-:Y:S01]  /*3420*/  STS [R14+0x200], R8 ;  /* 0x000200080e007388 */ /* 0x0001e20000000800 */
[----:B------:R-:W-:Y:S01]  /*3430*/  FFMA.FTZ R5, R20, R17, -0.16845393180847167969 ;  /* 0xbe2c7f3014057423 */ /* 0x000fe20000010011 */
[----:B------:R-:W-:Y:S01]  /*3440*/  LEA R7, R22, R108, 0x1 ;  /* 0x0000006c16077211 */ /* 0x000fe200078e08ff */
[----:B------:R-:W-:Y:S01]  /*3450*/  FFMA.FTZ R3, R2, R3, -0.17900948226451873779 ;  /* 0xbe374e4302037423 */ /* 0x000fe20000010003 */
[----:B------:R1:W-:Y:S01]  /*3460*/  STS [R11+0x400], R10 ;  /* 0x0004000a0b007388 */ /* 0x0003e20000000800 */
[----:B------:R-:W-:Y:S01]  /*3470*/  FFMA.FTZ R5, R20, R5, 0.1716887056827545166 ;  /* 0x3e2fcf2a14057423 */ /* 0x000fe20000010005 */
[----:B------:R-:W-:Y:S01]  /*3480*/  LEA R4, P4, R7, R16, 0x1 ;  /* 0x0000001007047211 */ /* 0x000fe200078808ff */
[----:B------:R-:W-:Y:S01]  /*3490*/  FFMA.FTZ R3, R2, R3, 0.20512372255325317383 ;  /* 0x3e520bf402037423 */ /* 0x000fe20000010003 */
[----:B------:R2:W-:Y:S01]  /*34a0*/  STS [R11+0x600], R6 ;  /* 0x000600060b007388 */ /* 0x0005e20000000800 */
[----:B------:R-:W-:Y:S01]  /*34b0*/  FFMA.FTZ R5, R20, R5, -0.17900948226451873779 ;  /* 0xbe374e4314057423 */ /* 0x000fe20000010005 */
[C---:B0-----:R-:W-:Y:S01]  /*34c0*/  LOP3.LUT R14, R15.reuse, 0xc, RZ, 0x3c, !PT ;  /* 0x0000000c0f0e7812 */ /* 0x041fe200078e3cff */
[----:B------:R-:W-:Y:S01]  /*34d0*/  FFMA.FTZ R3, R2, R3, -0.24046532809734344482 ;  /* 0xbe763c8b02037423 */ /* 0x000fe20000010003 */
[----:B------:R-:W-:Y:S01]  /*34e0*/  BAR.SYNC.DEFER_BLOCKING 0x0 ;  /* 0x0000000000007b1d */ /* 0x000fe20000010000 */
[----:B------:R-:W-:Y:S01]  /*34f0*/  FFMA.FTZ R5, R20, R5, 0.20512372255325317383 ;  /* 0x3e520bf414057423 */ /* 0x000fe20000010005 */
[----:B-1----:R-:W-:Y:S01]  /*3500*/  LOP3.LUT R10, R15, 0x4, RZ, 0x3c, !PT ;  /* 0x000000040f0a7812 */ /* 0x002fe200078e3cff */
[----:B------:R-:W-:Y:S01]  /*3510*/  FFMA.FTZ R3, R2, R3, 0.28857114911079406738 ;  /* 0x3e93bf9902037423 */ /* 0x000fe20000010003 */
[----:B------:R-:W-:Y:S01]  /*3520*/  LEA R8, R22, R7, 0x1 ;  /* 0x0000000716087211 */ /* 0x000fe200078e08ff */
[----:B------:R-:W-:-:S02]  /*3530*/  FFMA.FTZ R5, R20, R5, -0.24046532809734344482 ;  /* 0xbe763c8b14057423 */ /* 0x000fc40000010005 */
[----:B------:R-:W-:Y:S01]  /*3540*/  FFMA.FTZ R3, R2, R3, -0.36067417263984680176 ;  /* 0xbeb8aa4902037423 */ /* 0x000fe20000010003 */
[----:B--2---:R-:W-:Y:S01]  /*3550*/  LEA R11, R22, R8, 0x1 ;  /* 0x00000008160b7211 */ /* 0x004fe200078e08ff */
[----:B------:R-:W-:Y:S01]  /*3560*/  FFMA.FTZ R5, R20, R5, 0.28857114911079406738 ;  /* 0x3e93bf9914057423 */ /* 0x000fe20000010005 */
[----:B------:R-:W-:Y:S01]  /*3570*/  LEA R6, P5, R8, R16, 0x1 ;  /* 0x0000001008067211 */ /* 0x000fe200078a08ff */
[----:B------:R-:W-:Y:S01]  /*3580*/  FFMA.FTZ R3, R2, R3, 0.48089820146560668945 ;  /* 0x3ef6384a02037423 */ /* 0x000fe20000010003 */
[----:B------:R-:W-:Y:S01]  /*3590*/  LEA R12, R22, R11, 0x1 ;  /* 0x0000000b160c7211 */ /* 0x000fe200078e08ff */
[----:B------:R-:W-:Y:S01]  /*35a0*/  FFMA.FTZ R9, R20, R5, -0.36067417263984680176 ;  /* 0xbeb8aa4914097423 */ /* 0x000fe20000010005 */
[-C--:B------:R-:W-:Y:S01]  /*35b0*/  LEA.HI.X.SX32 R5, R7, R24.reuse, 0x1, P4 ;  /* 0x0000001807057211 */ /* 0x080fe200020f0eff */
[----:B------:R-:W-:Y:S01]  /*35c0*/  FFMA.FTZ R3, R2, R3, -0.72134751081466674805 ;  /* 0xbf38aa3b02037423 */ /* 0x000fe20000010003 */
[----:B------:R-:W-:Y:S01]  /*35d0*/  LEA.HI.X.SX32 R7, R8, R24, 0x1, P5 ;  /* 0x0000001808077211 */ /* 0x000fe200028f0eff */
[----:B------:R-:W-:-:S02]  /*35e0*/  FFMA.FTZ R9, R20, R9, 0.48089820146560668945 ;  /* 0x3ef6384a14097423 */ /* 0x000fc40000010009 */
[----:B------:R-:W-:-:S04]  /*35f0*/  FMUL R3, R2, R3 ;  /* 0x0000000302037220 */ /* 0x000fc80000400000 */
[C---:B------:R-:W-:Y:S01]  /*3600*/  FMUL R3, R2.reuse, R3 ;  /* 0x0000000302037220 */ /* 0x040fe20000400000 */
[----:B------:R-:W0:Y:S03]  /*3610*/  LDS R25, [R15] ;  /* 0x000000000f197984 */ /* 0x000e260000000800 */
[----:B------:R-:W-:Y:S01]  /*3620*/  FFMA.FTZ R19, R2, 1.4426950216293334961, R3 ;  /* 0x3fb8aa3b02137823 */ /* 0x000fe20000010003 */
[----:B------:R1:W2:Y:S01]  /*3630*/  LDS R27, [R10] ;  /* 0x000000000a1b7984 */ /* 0x0002a20000000800 */
[----:B------:R-:W-:Y:S02]  /*3640*/  LEA R2, P3, R108, R16, 0x1 ;  /* 0x000000106c027211 */ /* 0x000fe400078608ff */
[----:B------:R-:W-:Y:S01]  /*3650*/  FADD R0, R0, R19 ;  /* 0x0000001300007221 */ /* 0x000fe20000000000 */
[----:B------:R3:W4:Y:S01]  /*3660*/  LDS R29, [R13] ;  /* 0x000000000d1d7984 */ /* 0x0007220000000800 */
[----:B------:R-:W-:-:S02]  /*3670*/  LEA.HI.X.SX32 R3, R108, R24, 0x1, P3 ;  /* 0x000000186c037211 */ /* 0x000fc400018f0eff */
[CC--:B------:R-:W-:Y:S01]  /*3680*/  LEA R8, P3, R11.reuse, R16.reuse, 0x1 ;  /* 0x000000100b087211 */ /* 0x0c0fe200078608ff */
[----:B------:R5:W4:Y:S01]  /*3690*/  LDS R31, [R14] ;  /* 0x000000000e1f7984 */ /* 0x000b220000000800 */
[----:B-1----:R-:W-:Y:S02]  /*36a0*/  LEA R10, P4, R12, R16, 0x1 ;  /* 0x000000100c0a7211 */ /* 0x002fe400078808ff */
[----:B------:R-:W-:Y:S01]  /*36b0*/  LEA R15, R22, R12, 0x1 ;  /* 0x0000000c160f7211 */ /* 0x000fe200078e08ff */
[----:B---3--:R-:W-:Y:S01]  /*36c0*/  FFMA.FTZ R13, R20, R9, -0.72134751081466674805 ;  /* 0xbf38aa3b140d7423 */ /* 0x008fe20000010009 */
[-C--:B------:R-:W-:Y:S02]  /*36d0*/  LEA.HI.X.SX32 R9, R11, R24.reuse, 0x1, P3 ;  /* 0x000000180b097211 */ /* 0x080fe400018f0eff */
[----:B------:R-:W-:Y:S01]  /*36e0*/  LEA.HI.X.SX32 R11, R12, R24, 0x1, P4 ;  /* 0x000000180c0b7211 */ /* 0x000fe200020f0eff */
[----:B------:R-:W-:Y:S01]  /*36f0*/  FMUL R13, R20, R13 ;  /* 0x0000000d140d7220 */ /* 0x000fe20000400000 */
[----:B------:R-:W-:-:S02]  /*3700*/  LEA R12, P3, R15, R16, 0x1 ;  /* 0x000000100f0c7211 */ /* 0x000fc400078608ff */
[----:B------:R-:W-:Y:S01]  /*3710*/  LEA R17, R22, R15, 0x1 ;  /* 0x0000000f16117211 */ /* 0x000fe200078e08ff */
[C---:B------:R-:W-:Y:S01]  /*3720*/  FMUL R21, R20.reuse, R13 ;  /* 0x0000000d14157220 */ /* 0x040fe20000400000 */
[----:B------:R-:W-:Y:S02]  /*3730*/  LEA.HI.X.SX32 R13, R15, R24, 0x1, P3 ;  /* 0x000000180f0d7211 */ /* 0x000fe400018f0eff */
[----:B------:R-:W-:Y:S01]  /*3740*/  FSETP.NEU.AND P3, PT, R33, RZ, PT ;  /* 0x000000ff2100720b */ /* 0x000fe20003f6d000 */
[----:B------:R-:W-:Y:S01]  /*3750*/  FFMA.FTZ R21, R20, 1.4426950216293334961, R21 ;  /* 0x3fb8aa3b14157823 */ /* 0x000fe20000010015 */
[----:B------:R-:W-:Y:S02]  /*3760*/  @P2 MOV R20, 0x7f800000 ;  /* 0x7f80000000142802 */ /* 0x000fe40000000f00 */
[----:B------:R-:W-:Y:S01]  /*3770*/  LEA R22, R22, R17, 0x1 ;  /* 0x0000001116167211 */ /* 0x000fe200078e08ff */
[----:B------:R-:W-:Y:S01]  /*3780*/  FADD R18, R18, R21 ;  /* 0x0000001512127221 */ /* 0x000fe20000000000 */
[----:B-----5:R-:W-:Y:S01]  /*3790*/  LEA R14, P4, R17, R16, 0x1 ;  /* 0x00000010110e7211 */ /* 0x020fe200078808ff */
[----:B------:R-:W-:Y:S01]  /*37a0*/  @P2 FFMA.FTZ R0, R33, R20, +INF ;  /* 0x7f80000021002423 */ /* 0x000fe20000010014 */
[----:B------:R-:W-:-:S02]  /*37b0*/  LEA R16, P5, R22, R16, 0x1 ;  /* 0x0000001016107211 */ /* 0x000fc400078a08ff */
[-C--:B------:R-:W-:Y:S02]  /*37c0*/  LEA.HI.X.SX32 R15, R17, R24.reuse, 0x1, P4 ;  /* 0x00000018110f7211 */ /* 0x080fe400020f0eff */
[----:B------:R-:W-:Y:S01]  /*37d0*/  FSEL R0, R0, -INF , P3 ;  /* 0xff80000000007808 */ /* 0x000fe20001800000 */
[----:B0-----:R0:W-:Y:S01]  /*37e0*/  STG.E.U16 [R2.64], R25 ;  /* 0x0000001902007986 */ /* 0x0011e2000c101504 */
[----:B------:R-:W-:Y:S02]  /*37f0*/  LEA.HI.X.SX32 R17, R22, R24, 0x1, P5 ;  /* 0x0000001816117211 */ /* 0x000fe400028f0eff */
[----:B------:R-:W-:Y:S01]  /*3800*/  @P1 MOV R19, 0x7f800000 ;  /* 0x7f80000000131802 */ /* 0x000fe20000000f00 */
[----:B--2---:R1:W-:Y:S01]  /*3810*/  STG.E.U16 [R4.64], R27 ;  /* 0x0000001b04007986 */ /* 0x0043e2000c101504 */
[----:B------:R-:W-:Y:S01]  /*3820*/  FFMA R56, R0, 0.69314718246459960938, R125 ;  /* 0x3f31721800387823 */ /* 0x000fe2000000007d */
[C---:B------:R-:W-:Y:S02]  /*3830*/  FSETP.NEU.AND P2, PT, R26.reuse, RZ, PT ;  /* 0x000000ff1a00720b */ /* 0x040fe40003f4d000 */
[----:B----4-:R2:W-:Y:S01]  /*3840*/  STG.E.U16 [R6.64], R29 ;  /* 0x0000001d06007986 */ /* 0x0105e2000c101504 */
[----:B------:R-:W-:Y:S01]  /*3850*/  @P1 FFMA.FTZ R18, R26, R19, +INF ;  /* 0x7f8000001a121423 */ /* 0x000fe20000010013 */
[----:B0-----:R-:W-:-:S02]  /*3860*/  PRMT R3, R27, 0x7632, R3 ;  /* 0x000076321b037816 */ /* 0x001fc40000000003 */
[----:B------:R0:W-:Y:S01]  /*3870*/  STG.E.U16 [R8.64], R31 ;  /* 0x0000001f08007986 */ /* 0x0001e2000c101504 */
[----:B------:R-:W-:Y:S02]  /*3880*/  PRMT R0, R31, 0x7632, R0 ;  /* 0x000076321f007816 */ /* 0x000fe40000000000 */
[----:B-1----:R-:W-:Y:S02]  /*3890*/  PRMT R5, R25, 0x7632, R5 ;  /* 0x0000763219057816 */ /* 0x002fe40000000005 */
[----:B------:R-:W-:Y:S02]  /*38a0*/  FSEL R18, R18, -INF , P2 ;  /* 0xff80000012127808 */ /* 0x000fe40001000000 */
[----:B--2---:R-:W-:Y:S01]  /*38b0*/  PRMT R7, R29, 0x7632, R7 ;  /* 0x000076321d077816 */ /* 0x004fe20000000007 */
[----:B------:R0:W-:Y:S02]  /*38c0*/  STG.E.U16 [R10.64], R5 ;  /* 0x000000050a007986 */ /* 0x0001e4000c101504 */
[----:B------:R-:W-:-:S02]  /*38d0*/  FFMA R57, R18, 0.69314718246459960938, R57 ;  /* 0x3f31721812397823 */ /* 0x000fc40000000039 */
[----:B------:R0:W-:Y:S04]  /*38e0*/  STG.E.U16 [R12.64], R3 ;  /* 0x000000030c007986 */ /* 0x0001e8000c101504 */
[----:B------:R0:W-:Y:S04]  /*38f0*/  STG.E.U16 [R14.64], R7 ;  /* 0x000000070e007986 */ /* 0x0001e8000c101504 */
[----:B------:R0:W-:Y:S04]  /*3900*/  STG.E.U16 [R16.64], R0 ;  /* 0x0000000010007986 */ /* 0x0001e8000c101504 */
[----:B------:R-:W-:Y:S06]  /*3910*/  BAR.SYNC.DEFER_BLOCKING 0x0 ;  /* 0x0000000000007b1d */ /* 0x000fec0000010000 */
[----:B------:R0:W-:Y:S04]  /*3920*/  STS.64 [R117], R56 ;  /* 0x0000003875007388 */ /* 0x0001e80000000a00 */
[----:B------:R-:W-:Y:S06]  /*3930*/  BAR.SYNC.DEFER_BLOCKING 0x0 ;  /* 0x0000000000007b1d */ /* 0x000fec0000010000 */
[----:B------:R-:W-:Y:S05]  /*3940*/  @P0 EXIT ;  /* 0x000000000000094d */ /* 0x000fea0003800000 */
[----:B0-----:R-:W0:Y:S01]  /*3950*/  LDS R23, [R23] ;  /* 0x0000000017177984 */ /* 0x001e220000000800 */
[----:B------:R-:W-:Y:S01]  /*3960*/  IMAD R106, R106, c[0x0][0x1cc], RZ ;  /* 0x000073006a6a7a24 */ /* 0x000fe200078e02ff */
[C---:B------:R-:W-:Y:S01]  /*3970*/  SHF.L.U32 R3, R107.reuse, 0x2, RZ ;  /* 0x000000026b037819 */ /* 0x040fe200000006ff */
[----:B------:R-:W-:-:S03]  /*3980*/  IMAD.HI R107, R107, 0x4, RZ ;  /* 0x000000046b6b7827 */ /* 0x000fc600078e02ff */
[C---:B------:R-:W-:Y:S01]  /*3990*/  SHF.L.U32 R2, R106.reuse, 0x2, RZ ;  /* 0x000000026a027819 */ /* 0x040fe200000006ff */
[----:B------:R-:W-:-:S03]  /*39a0*/  IMAD.HI R106, R106, 0x4, RZ ;  /* 0x000000046a6a7827 */ /* 0x000fc600078e02ff */
[----:B------:R-:W-:-:S04]  /*39b0*/  IADD3 R2, P0, P1, R3, c[0x0][0x180], R2 ;  /* 0x0000600003027a10 */ /* 0x000fc8000791e002 */
[----:B------:R-:W-:-:S05]  /*39c0*/  IADD3.X R3, R107, c[0x0][0x184], R106, P0, P1 ;  /* 0x000061006b037a10 */ /* 0x000fca00007e246a */
[----:B0-----:R-:W-:Y:S01]  /*39d0*/  STG.E [R2.64], R23 ;  /* 0x0000001702007986 */ /* 0x001fe2000c101904 */
[----:B------:R-:W-:Y:S05]  /*39e0*/  EXIT ;  /* 0x000000000000794d */ /* 0x000fea0003800000 */
.L_x_2:
[----:B------:R-:W-:-:S00]  /*39f0*/  BRA `(.L_x_2) ;  /* 0xfffffff000007947 */ /* 0x000fc0000383ffff */
[----:B------:R-:W-:-:S00]  /*3a00*/  NOP ;  /* 0x0000000000007918 */ /* 0x000fc00000000000 */
[----:B------:R-:W-:-:S00]  /*3a10*/  NOP ;  /* 0x0000000000007918 */ /* 0x000fc00000000000 */
[----:B------:R-:W-:-:S00]  /*3a20*/  NOP ;  /* 0x0000000000007918 */ /* 0x000fc00000000000 */
[----:B------:R-:W-:-:S00]  /*3a30*/  NOP ;  /* 0x0000000000007918 */ /* 0x000fc00000000000 */
[----:B------:R-:W-:-:S00]  /*3a40*/  NOP ;  /* 0x0000000000007918 */ /* 0x000fc00000000000 */
[----:B------:R-:W-:-:S00]  /*3a50*/  NOP ;  /* 0x0000000000007918 */ /* 0x000fc00000000000 */
[----:B------:R-:W-:-:S00]  /*3a60*/  NOP ;  /* 0x0000000000007918 */ /* 0x000fc00000000000 */
[----:B------:R-:W-:-:S00]  /*3a70*/  NOP ;  /* 0x0000000000007918 */ /* 0x000fc00000000000 */
.L_x_3:


//--------------------- .nv.global.init           --------------------------
	.section	.nv.global.init,"aw",@progbits
.nv.global.init:
	.type		_$_str,@object
	.size		_$_str,(.L_0 - _$_str)
_$_str:
        /*0000*/ 	.byte	0x5f, 0x5f, 0x43, 0x55, 0x44, 0x41, 0x5f, 0x46, 0x54, 0x5a, 0x00
.L_0:


//--------------------- .nv.shared.attn_fwd       --------------------------
	.section	.nv.shared.attn_fwd,"aw",@nobits
	.sectionflags	@""
	.align	16
